def attn_fwd(
    Q,
    K,
    V,
    Out,
    Lse,
    sm_scale,
    stride_qz,
    stride_qh,
    stride_qm,
    stride_qk,
    stride_kz,
    stride_kh,
    stride_kn,
    stride_kk,
    stride_vz,
    stride_vh,
    stride_vn,
    stride_vk,
    stride_oz,
    stride_oh,
    stride_om,
    stride_ok,
    seqlen_q,
    seqlen_k,
    BLOCK_M: tl.constexpr,
    BLOCK_N: tl.constexpr,
    HEAD_DIM: tl.constexpr,
    CAUSAL: tl.constexpr,
):
    start_m = tl.program_id(0)
    off_hz = tl.program_id(1)
    q_off = off_hz * stride_qh
    k_off = off_hz * stride_kh
    v_off = off_hz * stride_vh
    offs_m = start_m * BLOCK_M + tl.arange(0, BLOCK_M)
    offs_d = tl.arange(0, HEAD_DIM)
    offs_n = tl.arange(0, BLOCK_N)
    q_ptrs = Q + q_off + offs_m[:, None] * stride_qm + offs_d[None, :] * stride_qk
    k_ptrs = K + k_off + offs_d[:, None] * stride_kk + offs_n[None, :] * stride_kn
    v_ptrs = V + v_off + offs_n[:, None] * stride_vn + offs_d[None, :] * stride_vk
    m_i = tl.full([BLOCK_M], float("-inf"), dtype=tl.float32)
    l_i = tl.zeros([BLOCK_M], dtype=tl.float32) + 1.0
    acc = tl.zeros([BLOCK_M, HEAD_DIM], dtype=tl.float32)
    q = tl.load(q_ptrs)
    acc, l_i, m_i = _attn_fwd_inner(
        acc,
        l_i,
        m_i,
        q,
        k_ptrs,
        v_ptrs,
        sm_scale,
        stride_kn,
        stride_vn,
        start_m,
        seqlen_k,
        BLOCK_M,
        BLOCK_N,
        HEAD_DIM,
        CAUSAL,
    )
    acc = acc / l_i[:, None]
    lse = m_i + tl.math.log2(l_i) / 1.4426950408889634
    o_ptrs = (
        Out
        + off_hz * stride_oh
        + offs_m[:, None] * stride_om
        + offs_d[None, :] * stride_ok
    )
    tl.store(o_ptrs, acc.to(Out.dtype.element_ty))
    tl.store(Lse + off_hz * seqlen_q + offs_m, lse)

# config = {"BLOCK_M": 64, "BLOCK_N": 128, "HEAD_DIM": 16, "arch": "sm_90", "causal": true, "dtype": "fp16", "num_stages": 2, "num_warps": 4}
# arch = sm_90


// ===== COMPILED SASS (sm_90a) =====

	.target	sm_90a

	.elftype	@"ET_EXEC"


//--------------------- .note.nv.tkinfo           --------------------------
	.section	.note.nv.tkinfo,"",@"SHT_NOTE"
	.sectionflags	@"SHF_NOTE_NV_TKINFO"
	.tkinfo
        /*0018*/ 	.word	0x00000002
        /*0030*/ 	.string	""
        /*0030*/ 	.string	"ptxas"
        /*0030*/ 	.string	"Cuda compilation tools, release 13.0, V13.0.88"
        /*0030*/ 	.string	"Build cuda_13.0.r13.0/compiler.36424714_0"
        /*0030*/ 	.string	"-v  -suppress-debug-info  -lineinfo  -arch sm_90a "



//--------------------- .note.nv.cuinfo           --------------------------
	.section	.note.nv.cuinfo,"",@"SHT_NOTE"
	.sectionflags	@"SHF_NOTE_NV_CUINFO"
        /*0018*/ 	.short	0x0002
        /*001a*/ 	.short	0x005a
        /*001c*/ 	.short	0x0082
	.zero		2


//--------------------- .nv.info                  --------------------------
	.section	.nv.info,"",@"SHT_CUDA_INFO"
	.align	4


	//----- nvinfo : EIATTR_REGCOUNT
	.align		4
        /*0000*/ 	.byte	0x04, 0x2f
        /*0002*/ 	.short	(.L_2 - .L_1)
	.align		4
.L_1:
        /*0004*/ 	.word	index@(attn_fwd)
        /*0008*/ 	.word	0x000000d0


	//----- nvinfo : EIATTR_FRAME_SIZE
	.align		4
.L_2:
        /*000c*/ 	.byte	0x04, 0x11
        /*000e*/ 	.short	(.L_4 - .L_3)
	.align		4
.L_3:
        /*0010*/ 	.word	index@(attn_fwd)
        /*0014*/ 	.word	0x00000000


	//----- nvinfo : EIATTR_MIN_STACK_SIZE
	.align		4
.L_4:
        /*0018*/ 	.byte	0x04, 0x12
        /*001a*/ 	.short	(.L_6 - .L_5)
	.align		4
.L_5:
        /*001c*/ 	.word	index@(attn_fwd)
        /*0020*/ 	.word	0x00000000
.L_6:


//--------------------- .nv.compat                --------------------------
	.section	.nv.compat,"",@"SHT_CUDA_COMPAT_INFO"
	.align	4
        /*0000*/ 	.byte	0x02, 0x09, 0x01, 0x00, 0x02, 0x02, 0x04, 0x00, 0x02, 0x05, 0x05, 0x00, 0x03, 0x07, 0x01, 0x01
        /*0010*/ 	.byte	0x02, 0x03, 0x00, 0x00, 0x02, 0x06, 0x01, 0x00, 0x04, 0x0b, 0x08, 0x00, 0x00, 0x00, 0x00, 0x00
        /*0020*/ 	.byte	0x00, 0x00, 0x00, 0x00


//--------------------- .nv.info.attn_fwd         --------------------------
	.section	.nv.info.attn_fwd,"",@"SHT_CUDA_INFO"
	.sectionflags	@""
	.align	4


	//----- nvinfo : EIATTR_CUDA_API_VERSION
	.align		4
        /*0000*/ 	.byte	0x04, 0x37
        /*0002*/ 	.short	(.L_8 - .L_7)
.L_7:
        /*0004*/ 	.word	0x00000082


	//----- nvinfo : EIATTR_KPARAM_INFO
	.align		4
.L_8:
        /*0008*/ 	.byte	0x04, 0x17
        /*000a*/ 	.short	(.L_10 - .L_9)
.L_9:
        /*000c*/ 	.word	0x00000000
        /*0010*/ 	.short	0x0019
        /*0012*/ 	.short	0x0080
        /*0014*/ 	.byte	0x00, 0xf4, 0x21, 0x00


	//----- nvinfo : EIATTR_KPARAM_INFO
	.align		4
.L_10:
        /*0018*/ 	.byte	0x04, 0x17
        /*001a*/ 	.short	(.L_12 - .L_11)
.L_11:
        /*001c*/ 	.word	0x00000000
        /*0020*/ 	.short	0x0018
        /*0022*/ 	.short	0x0078
        /*0024*/ 	.byte	0x00, 0xf4, 0x21, 0x00


	//----- nvinfo : EIATTR_KPARAM_INFO
	.align		4
.L_12:
        /*0028*/ 	.byte	0x04, 0x17
        /*002a*/ 	.short	(.L_14 - .L_13)
.L_13:
        /*002c*/ 	.word	0x00000000
        /*0030*/ 	.short	0x0017
        /*0032*/ 	.short	0x0070
        /*0034*/ 	.byte	0x00, 0xf0, 0x11, 0x00


	//----- nvinfo : EIATTR_KPARAM_INFO
	.align		4
.L_14:
        /*0038*/ 	.byte	0x04, 0x17
        /*003a*/ 	.short	(.L_16 - .L_15)
.L_15:
        /*003c*/ 	.word	0x00000000
        /*0040*/ 	.short	0x0016
        /*0042*/ 	.short	0x006c
        /*0044*/ 	.byte	0x00, 0xf0, 0x11, 0x00


	//----- nvinfo : EIATTR_KPARAM_INFO
	.align		4
.L_16:
        /*0048*/ 	.byte	0x04, 0x17
        /*004a*/ 	.short	(.L_18 - .L_17)
.L_17:
        /*004c*/ 	.word	0x00000000
        /*0050*/ 	.short	0x0015
        /*0052*/ 	.short	0x0068
        /*0054*/ 	.byte	0x00, 0xf0, 0x11, 0x00


	//----- nvinfo : EIATTR_KPARAM_INFO
	.align		4
.L_18:
        /*0058*/ 	.byte	0x04, 0x17
        /*005a*/ 	.short	(.L_20 - .L_19)
.L_19:
        /*005c*/ 	.word	0x00000000
        /*0060*/ 	.short	0x0014
        /*0062*/ 	.short	0x0064
        /*0064*/ 	.byte	0x00, 0xf0, 0x11, 0x00


	//----- nvinfo : EIATTR_KPARAM_INFO
	.align		4
.L_20:
        /*0068*/ 	.byte	0x04, 0x17
        /*006a*/ 	.short	(.L_22 - .L_21)
.L_21:
        /*006c*/ 	.word	0x00000000
        /*0070*/ 	.short	0x0013
        /*0072*/ 	.short	0x0060
        /*0074*/ 	.byte	0x00, 0xf0, 0x11, 0x00


	//----- nvinfo : EIATTR_KPARAM_INFO
	.align		4
.L_22:
        /*0078*/ 	.byte	0x04, 0x17
        /*007a*/ 	.short	(.L_24 - .L_23)
.L_23:
        /*007c*/ 	.word	0x00000000
        /*0080*/ 	.short	0x0012
        /*0082*/ 	.short	0x005c
        /*0084*/ 	.byte	0x00, 0xf0, 0x11, 0x00


	//----- nvinfo : EIATTR_KPARAM_INFO
	.align		4
.L_24:
        /*0088*/ 	.byte	0x04, 0x17
        /*008a*/ 	.short	(.L_26 - .L_25)
.L_25:
        /*008c*/ 	.word	0x00000000
        /*0090*/ 	.short	0x0011
        /*0092*/ 	.short	0x0058
        /*0094*/ 	.byte	0x00, 0xf0, 0x11, 0x00


	//----- nvinfo : EIATTR_KPARAM_INFO
	.align		4
.L_26:
        /*0098*/ 	.byte	0x04, 0x17
        /*009a*/ 	.short	(.L_28 - .L_27)
.L_27:
        /*009c*/ 	.word	0x00000000
        /*00a0*/ 	.short	0x0010
        /*00a2*/ 	.short	0x0054
        /*00a4*/ 	.byte	0x00, 0xf0, 0x11, 0x00


	//----- nvinfo : EIATTR_KPARAM_INFO
	.align		4
.L_28:
        /*00a8*/ 	.byte	0x04, 0x17
        /*00aa*/ 	.short	(.L_30 - .L_29)
.L_29:
        /*00ac*/ 	.word	0x00000000
        /*00b0*/ 	.short	0x000f
        /*00b2*/ 	.short	0x0050
        /*00b4*/ 	.byte	0x00, 0xf0, 0x11, 0x00


	//----- nvinfo : EIATTR_KPARAM_INFO
	.align		4
.L_30:
        /*00b8*/ 	.byte	0x04, 0x17
        /*00ba*/ 	.short	(.L_32 - .L_31)
.L_31:
        /*00bc*/ 	.word	0x00000000
        /*00c0*/ 	.short	0x000e
        /*00c2*/ 	.short	0x004c
        /*00c4*/ 	.byte	0x00, 0xf0, 0x11, 0x00


	//----- nvinfo : EIATTR_KPARAM_INFO
	.align		4
.L_32:
        /*00c8*/ 	.byte	0x04, 0x17
        /*00ca*/ 	.short	(.L_34 - .L_33)
.L_33:
        /*00cc*/ 	.word	0x00000000
        /*00d0*/ 	.short	0x000d
        /*00d2*/ 	.short	0x0048
        /*00d4*/ 	.byte	0x00, 0xf0, 0x11, 0x00


	//----- nvinfo : EIATTR_KPARAM_INFO
	.align		4
.L_34:
        /*00d8*/ 	.byte	0x04, 0x17
        /*00da*/ 	.short	(.L_36 - .L_35)
.L_35:
        /*00dc*/ 	.word	0x00000000
        /*00e0*/ 	.short	0x000c
        /*00e2*/ 	.short	0x0044
        /*00e4*/ 	.byte	0x00, 0xf0, 0x11, 0x00


	//----- nvinfo : EIATTR_KPARAM_INFO
	.align		4
.L_36:
        /*00e8*/ 	.byte	0x04, 0x17
        /*00ea*/ 	.short	(.L_38 - .L_37)
.L_37:
        /*00ec*/ 	.word	0x00000000
        /*00f0*/ 	.short	0x000b
        /*00f2*/ 	.short	0x0040
        /*00f4*/ 	.byte	0x00, 0xf0, 0x11, 0x00


	//----- nvinfo : EIATTR_KPARAM_INFO
	.align		4
.L_38:
        /*00f8*/ 	.byte	0x04, 0x17
        /*00fa*/ 	.short	(.L_40 - .L_39)
.L_39:
        /*00fc*/ 	.word	0x00000000
        /*0100*/ 	.short	0x000a
        /*0102*/ 	.short	0x003c
        /*0104*/ 	.byte	0x00, 0xf0, 0x11, 0x00


	//----- nvinfo : EIATTR_KPARAM_INFO
	.align		4
.L_40:
        /*0108*/ 	.byte	0x04, 0x17
        /*010a*/ 	.short	(.L_42 - .L_41)
.L_41:
        /*010c*/ 	.word	0x00000000
        /*0110*/ 	.short	0x0009
        /*0112*/ 	.short	0x0038
        /*0114*/ 	.byte	0x00, 0xf0, 0x11, 0x00


	//----- nvinfo : EIATTR_KPARAM_INFO
	.align		4
.L_42:
        /*0118*/ 	.byte	0x04, 0x17
        /*011a*/ 	.short	(.L_44 - .L_43)
.L_43:
        /*011c*/ 	.word	0x00000000
        /*0120*/ 	.short	0x0008
        /*0122*/ 	.short	0x0034
        /*0124*/ 	.byte	0x00, 0xf0, 0x11, 0x00


	//----- nvinfo : EIATTR_KPARAM_INFO
	.align		4
.L_44:
        /*0128*/ 	.byte	0x04, 0x17
        /*012a*/ 	.short	(.L_46 - .L_45)
.L_45:
        /*012c*/ 	.word	0x00000000
        /*0130*/ 	.short	0x0007
        /*0132*/ 	.short	0x0030
        /*0134*/ 	.byte	0x00, 0xf0, 0x11, 0x00


	//----- nvinfo : EIATTR_KPARAM_INFO
	.align		4
.L_46:
        /*0138*/ 	.byte	0x04, 0x17
        /*013a*/ 	.short	(.L_48 - .L_47)
.L_47:
        /*013c*/ 	.word	0x00000000
        /*0140*/ 	.short	0x0006
        /*0142*/ 	.short	0x002c
        /*0144*/ 	.byte	0x00, 0xf0, 0x11, 0x00


	//----- nvinfo : EIATTR_KPARAM_INFO
	.align		4
.L_48:
        /*0148*/ 	.byte	0x04, 0x17
        /*014a*/ 	.short	(.L_50 - .L_49)
.L_49:
        /*014c*/ 	.word	0x00000000
        /*0150*/ 	.short	0x0005
        /*0152*/ 	.short	0x0028
        /*0154*/ 	.byte	0x00, 0xf0, 0x11, 0x00


	//----- nvinfo : EIATTR_KPARAM_INFO
	.align		4
.L_50:
        /*0158*/ 	.byte	0x04, 0x17
        /*015a*/ 	.short	(.L_52 - .L_51)
.L_51:
        /*015c*/ 	.word	0x00000000
        /*0160*/ 	.short	0x0004
        /*0162*/ 	.short	0x0020
        /*0164*/ 	.byte	0x00, 0xf4, 0x21, 0x00


	//----- nvinfo : EIATTR_KPARAM_INFO
	.align		4
.L_52:
        /*0168*/ 	.byte	0x04, 0x17
        /*016a*/ 	.short	(.L_54 - .L_53)
.L_53:
        /*016c*/ 	.word	0x00000000
        /*0170*/ 	.short	0x0003
        /*0172*/ 	.short	0x0018
        /*0174*/ 	.byte	0x00, 0xf4, 0x21, 0x00


	//----- nvinfo : EIATTR_KPARAM_INFO
	.align		4
.L_54:
        /*0178*/ 	.byte	0x04, 0x17
        /*017a*/ 	.short	(.L_56 - .L_55)
.L_55:
        /*017c*/ 	.word	0x00000000
        /*0180*/ 	.short	0x0002
        /*0182*/ 	.short	0x0010
        /*0184*/ 	.byte	0x00, 0xf4, 0x21, 0x00


	//----- nvinfo : EIATTR_KPARAM_INFO
	.align		4
.L_56:
        /*0188*/ 	.byte	0x04, 0x17
        /*018a*/ 	.short	(.L_58 - .L_57)
.L_57:
        /*018c*/ 	.word	0x00000000
        /*0190*/ 	.short	0x0001
        /*0192*/ 	.short	0x0008
        /*0194*/ 	.byte	0x00, 0xf4, 0x21, 0x00


	//----- nvinfo : EIATTR_KPARAM_INFO
	.align		4
.L_58:
        /*0198*/ 	.byte	0x04, 0x17
        /*019a*/ 	.short	(.L_60 - .L_59)
.L_59:
        /*019c*/ 	.word	0x00000000
        /*01a0*/ 	.short	0x0000
        /*01a2*/ 	.short	0x0000
        /*01a4*/ 	.byte	0x00, 0xf4, 0x21, 0x00


	//----- nvinfo : EIATTR_SPARSE_MMA_MASK
	.align		4
.L_60:
        /*01a8*/ 	.byte	0x03, 0x50
        /*01aa*/ 	.short	0x0000


	//----- nvinfo : EIATTR_MAXREG_COUNT
	.align		4
        /*01ac*/ 	.byte	0x03, 0x1b
        /*01ae*/ 	.short	0x00ff


	//----- nvinfo : EIATTR_NUM_BARRIERS
	.align		4
        /*01b0*/ 	.byte	0x02, 0x4c
        /*01b2*/ 	.byte	0x01
	.zero		1


	//----- nvinfo : EIATTR_MERCURY_ISA_VERSION
	.align		4
        /*01b4*/ 	.byte	0x03, 0x5f
        /*01b6*/ 	.short	0x0101


	//----- nvinfo : EIATTR_COOP_GROUP_MASK_REGIDS
	.align		4
        /*01b8*/ 	.byte	0x04, 0x29
        /*01ba*/ 	.short	(.L_62 - .L_61)


	//   ....[0]....
.L_61:
        /*01bc*/ 	.word	0xffffffff


	//   ....[1]....
        /*01c0*/ 	.word	0xffffffff


	//   ....[2]....
        /*01c4*/ 	.word	0xffffffff


	//   ....[3]....
        /*01c8*/ 	.word	0xffffffff


	//   ....[4]....
        /*01cc*/ 	.word	0xffffffff


	//   ....[5]....
        /*01d0*/ 	.word	0xffffffff


	//   ....[6]....
        /*01d4*/ 	.word	0xffffffff


	//   ....[7]....
        /*01d8*/ 	.word	0xffffffff


	//----- nvinfo : EIATTR_COOP_GROUP_INSTR_OFFSETS
	.align		4
.L_62:
        /*01dc*/ 	.byte	0x04, 0x28
        /*01de*/ 	.short	(.L_64 - .L_63)


	//   ....[0]....
.L_63:
        /*01e0*/ 	.word	0x00002230


	//   ....[1]....
        /*01e4*/ 	.word	0x00002280


	//   ....[2]....
        /*01e8*/ 	.word	0x00002d20


	//   ....[3]....
        /*01ec*/ 	.word	0x00002d40


	//   ....[4]....
        /*01f0*/ 	.word	0x00004060


	//   ....[5]....
        /*01f4*/ 	.word	0x00004070


	//   ....[6]....
        /*01f8*/ 	.word	0x000040b0


	//   ....[7]....
        /*01fc*/ 	.word	0x000040c0


	//----- nvinfo : EIATTR_EXIT_INSTR_OFFSETS
	.align		4
.L_64:
        /*0200*/ 	.byte	0x04, 0x1c
        /*0202*/ 	.short	(.L_66 - .L_65)


	//   ....[0]....
.L_65:
        /*0204*/ 	.word	0x00004d40


	//   ....[1]....
        /*0208*/ 	.word	0x00004d70


	//----- nvinfo : EIATTR_REQNTID
	.align		4
.L_66:
        /*020c*/ 	.byte	0x04, 0x10
        /*020e*/ 	.short	(.L_68 - .L_67)
.L_67:
        /*0210*/ 	.word	0x00000080
        /*0214*/ 	.word	0x00000001
        /*0218*/ 	.word	0x00000001


	//----- nvinfo : EIATTR_CBANK_PARAM_SIZE
	.align		4
.L_68:
        /*021c*/ 	.byte	0x03, 0x19
        /*021e*/ 	.short	0x0088


	//----- nvinfo : EIATTR_PARAM_CBANK
	.align		4
        /*0220*/ 	.byte	0x04, 0x0a
        /*0222*/ 	.short	(.L_70 - .L_69)
	.align		4
.L_69:
        /*0224*/ 	.word	index@(.nv.constant0.attn_fwd)
        /*0228*/ 	.short	0x0210
        /*022a*/ 	.short	0x0088


	//----- nvinfo : EIATTR_SW_WAR
	.align		4
.L_70:
        /*022c*/ 	.byte	0x04, 0x36
        /*022e*/ 	.short	(.L_72 - .L_71)
.L_71:
        /*0230*/ 	.word	0x00000008
.L_72:


//--------------------- .nv.callgraph             --------------------------
	.section	.nv.callgraph,"",@"SHT_CUDA_CALLGRAPH"
	.align	4
	.sectionentsize	8
	.align		4
        /*0000*/ 	.word	0x00000000
	.align		4
        /*0004*/ 	.word	0xffffffff
	.align		4
        /*0008*/ 	.word	0x00000000
	.align		4
        /*000c*/ 	.word	0xfffffffe
	.align		4
        /*0010*/ 	.word	0x00000000
	.align		4
        /*0014*/ 	.word	0xfffffffd
	.align		4
        /*0018*/ 	.word	0x00000000
	.align		4
        /*001c*/ 	.word	0xfffffffc


//--------------------- .nv.constant4             --------------------------
	.section	.nv.constant4,"a",@progbits
	.align	8
	.align		8
.nv.constant4:
        /*0000*/ 	.dword	_$_str


//--------------------- .text.attn_fwd            --------------------------
	.section	.text.attn_fwd,"ax",@progbits
	.align	128
        .global         attn_fwd
        .type           attn_fwd,@function
        .size           attn_fwd,(.L_x_3 - attn_fwd)
        .other          attn_fwd,@"STO_CUDA_ENTRY STV_DEFAULT"
attn_fwd:
.text.attn_fwd:
[----:B------:R-:W-:Y:S01]  /*0000*/  LDC R1, c[0x0][0x28] ;  /* 0x00000a00ff017b82 */ /* 0x000fe20000000800 */
[----:B------:R-:W0:Y:S07]  /*0010*/  S2R R14, SR_CTAID.X ;  /* 0x00000000000e7919 */ /* 0x000e2e0000002500 */
[----:B------:R-:W1:Y:S01]  /*0020*/  S2UR UR7, SR_CTAID.Y ;  /* 0x00000000000779c3 */ /* 0x000e620000002600 */
[----:B------:R-:W-:Y:S01]  /*0030*/  ULDC.64 UR4, c[0x0][0x240] ;  /* 0x0000900000047ab9 */ /* 0x000fe20000000a00 */
[----:B------:R-:W-:Y:S01]  /*0040*/  ULDC.64 UR14, c[0x0][0x208] ;  /* 0x00008200000e7ab9 */ /* 0x000fe20000000a00 */
[----:B------:R-:W2:Y:S05]  /*0050*/  S2R R23, SR_TID.X ;  /* 0x0000000000177919 */ /* 0x000eaa0000002100 */
[----:B------:R-:W3:Y:S08]  /*0060*/  LDC R16, c[0x0][0x248] ;  /* 0x00009200ff107b82 */ /* 0x000ef00000000800 */
[----:B------:R-:W4:Y:S01]  /*0070*/  LDC.64 R20, c[0x0][0x210] ;  /* 0x00008400ff147b82 */ /* 0x000f220000000a00 */
[----:B-1----:R-:W-:-:S04]  /*0080*/  UIMAD UR4, UR7, UR4, URZ ;  /* 0x00000004070472a4 */ /* 0x002fc8000f8e023f */
[----:B------:R-:W-:Y:S01]  /*0090*/  USHF.L.U32 UR6, UR4, 0x1, URZ ;  /* 0x0000000104067899 */ /* 0x000fe2000800063f */
[----:B0-----:R-:W-:Y:S01]  /*00a0*/  IMAD.SHL.U32 R14, R14, 0x40, RZ ;  /* 0x000000400e0e7824 */ /* 0x001fe200078e00ff */
[----:B--2---:R-:W-:-:S04]  /*00b0*/  SHF.R.U32.HI R4, RZ, 0x6, R23 ;  /* 0x00000006ff047819 */ /* 0x004fc80000011617 */
[----:B------:R-:W-:Y:S02]  /*00c0*/  LOP3.LUT R0, R14, 0x3f, R23, 0xf8, !PT ;  /* 0x0000003f0e007812 */ /* 0x000fe400078ef817 */
[----:B------:R-:W-:-:S03]  /*00d0*/  SGXT.U32 R4, R4, 0x1 ;  /* 0x000000010404781a */ /* 0x000fc60000000000 */
[----:B------:R-:W-:Y:S01]  /*00e0*/  IMAD R2, R0, UR5, RZ ;  /* 0x0000000500027c24 */ /* 0x000fe2000f8e02ff */
[----:B------:R-:W-:Y:S01]  /*00f0*/  UIMAD.WIDE UR4, UR4, 0x2, URZ ;  /* 0x00000002040478a5 */ /* 0x000fe2000f8e023f */
[----:B---3--:R-:W-:Y:S02]  /*0100*/  IMAD R5, R4, R16, RZ ;  /* 0x0000001004057224 */ /* 0x008fe400078e02ff */
[C---:B------:R-:W-:Y:S02]  /*0110*/  IMAD.SHL.U32 R3, R2.reuse, 0x2, RZ ;  /* 0x0000000202037824 */ /* 0x040fe400078e00ff */
[----:B------:R-:W-:-:S03]  /*0120*/  IMAD.HI R2, R2, 0x2, RZ ;  /* 0x0000000202027827 */ /* 0x000fc600078e02ff */
[----:B----4-:R-:W-:Y:S01]  /*0130*/  IADD3 R20, P0, P1, R3, UR6, R20 ;  /* 0x0000000603147c10 */ /* 0x010fe2000f91e014 */
[----:B------:R-:W-:-:S03]  /*0140*/  IMAD R7, R16, 0x2, R5 ;  /* 0x0000000210077824 */ /* 0x000fc600078e0205 */
[----:B------:R-:W-:Y:S01]  /*0150*/  IADD3.X R22, R2, UR5, R21, P0, P1 ;  /* 0x0000000502167c10 */ /* 0x000fe200087e2415 */
[C---:B------:R-:W-:Y:S01]  /*0160*/  IMAD R8, R16.reuse, 0x2, R7 ;  /* 0x0000000210087824 */ /* 0x040fe200078e0207 */
[-C--:B------:R-:W-:Y:S02]  /*0170*/  LEA R2, P0, R5, R20.reuse, 0x1 ;  /* 0x0000001405027211 */ /* 0x080fe400078008ff */
[----:B------:R-:W-:Y:S01]  /*0180*/  LEA R4, P1, R7, R20, 0x1 ;  /* 0x0000001407047211 */ /* 0x000fe200078208ff */
[----:B------:R-:W-:Y:S01]  /*0190*/  IMAD R9, R16, 0x2, R8 ;  /* 0x0000000210097824 */ /* 0x000fe200078e0208 */
[----:B------:R-:W-:Y:S02]  /*01a0*/  LEA.HI.X.SX32 R3, R5, R22, 0x1, P0 ;  /* 0x0000001605037211 */ /* 0x000fe400000f0eff */
[----:B------:R-:W-:Y:S01]  /*01b0*/  LEA R6, P0, R8, R20, 0x1 ;  /* 0x0000001408067211 */ /* 0x000fe200078008ff */
[----:B------:R-:W-:Y:S01]  /*01c0*/  IMAD R11, R16, 0x2, R9 ;  /* 0x00000002100b7824 */ /* 0x000fe200078e0209 */
[-C--:B------:R-:W-:Y:S01]  /*01d0*/  LEA.HI.X.SX32 R5, R7, R22.reuse, 0x1, P1 ;  /* 0x0000001607057211 */ /* 0x080fe200008f0eff */
[----:B------:R0:W2:Y:S01]  /*01e0*/  LDG.E.U16 R17, desc[UR14][R2.64] ;  /* 0x0000000e02117981 */ /* 0x0000a2000c1e1500 */
[----:B------:R-:W-:-:S02]  /*01f0*/  LEA.HI.X.SX32 R7, R8, R22, 0x1, P0 ;  /* 0x0000001608077211 */ /* 0x000fc400000f0eff */
[C---:B------:R-:W-:Y:S01]  /*0200*/  LEA R8, P0, R9.reuse, R20, 0x1 ;  /* 0x0000001409087211 */ /* 0x040fe200078008ff */
[C---:B------:R-:W-:Y:S01]  /*0210*/  IMAD R13, R16.reuse, 0x2, R11 ;  /* 0x00000002100d7824 */ /* 0x040fe200078e020b */
[----:B------:R1:W3:Y:S02]  /*0220*/  LDG.E.U16 R18, desc[UR14][R4.64] ;  /* 0x0000000e04127981 */ /* 0x0002e4000c1e1500 */
[----:B------:R-:W-:Y:S01]  /*0230*/  LEA.HI.X.SX32 R9, R9, R22, 0x1, P0 ;  /* 0x0000001609097211 */ /* 0x000fe200000f0eff */
[C---:B------:R-:W-:Y:S01]  /*0240*/  IMAD R15, R16.reuse, 0x2, R13 ;  /* 0x00000002100f7824 */ /* 0x040fe200078e020d */
[C---:B------:R-:W-:Y:S01]  /*0250*/  LEA R10, P0, R11.reuse, R20, 0x1 ;  /* 0x000000140b0a7211 */ /* 0x040fe200078008ff */
[----:B------:R4:W5:Y:S02]  /*0260*/  LDG.E.U16 R7, desc[UR14][R6.64] ;  /* 0x0000000e06077981 */ /* 0x000964000c1e1500 */
[----:B------:R-:W-:Y:S01]  /*0270*/  IMAD R16, R16, 0x2, R15 ;  /* 0x0000000210107824 */ /* 0x000fe200078e020f */
[----:B------:R-:W-:Y:S01]  /*0280*/  LEA.HI.X.SX32 R11, R11, R22, 0x1, P0 ;  /* 0x000000160b0b7211 */ /* 0x000fe200000f0eff */
[----:B------:R-:W5:Y:S01]  /*0290*/  LDG.E.U16 R8, desc[UR14][R8.64] ;  /* 0x0000000e08087981 */ /* 0x000f62000c1e1500 */
[----:B0-----:R-:W-:-:S02]  /*02a0*/  LEA R2, P0, R13, R20, 0x1 ;  /* 0x000000140d027211 */ /* 0x001fc400078008ff */
[----:B------:R-:W-:Y:S02]  /*02b0*/  LEA R12, P1, R15, R20, 0x1 ;  /* 0x000000140f0c7211 */ /* 0x000fe400078208ff */
[----:B------:R-:W-:Y:S01]  /*02c0*/  LEA.HI.X.SX32 R3, R13, R22, 0x1, P0 ;  /* 0x000000160d037211 */ /* 0x000fe200000f0eff */
[----:B------:R-:W3:Y:S01]  /*02d0*/  LDG.E.U16 R11, desc[UR14][R10.64] ;  /* 0x0000000e0a0b7981 */ /* 0x000ee2000c1e1500 */
[C---:B-1----:R-:W-:Y:S02]  /*02e0*/  LEA R4, P0, R16.reuse, R20, 0x1 ;  /* 0x0000001410047211 */ /* 0x042fe400078008ff */
[-C--:B------:R-:W-:Y:S01]  /*02f0*/  LEA.HI.X.SX32 R13, R15, R22.reuse, 0x1, P1 ;  /* 0x000000160f0d7211 */ /* 0x080fe200008f0eff */
[----:B------:R0:W5:Y:S01]  /*0300*/  LDG.E.U16 R2, desc[UR14][R2.64] ;  /* 0x0000000e02027981 */ /* 0x000162000c1e1500 */
[----:B------:R-:W-:-:S03]  /*0310*/  LEA.HI.X.SX32 R5, R16, R22, 0x1, P0 ;  /* 0x0000001610057211 */ /* 0x000fc600000f0eff */
[----:B------:R-:W5:Y:S04]  /*0320*/  LDG.E.U16 R12, desc[UR14][R12.64] ;  /* 0x0000000e0c0c7981 */ /* 0x000f68000c1e1500 */
[----:B------:R1:W5:Y:S01]  /*0330*/  LDG.E.U16 R4, desc[UR14][R4.64] ;  /* 0x0000000e04047981 */ /* 0x000362000c1e1500 */
[----:B------:R-:W1:Y:S01]  /*0340*/  S2UR UR6, SR_CgaCtaId ;  /* 0x00000000000679c3 */ /* 0x000e620000008800 */
[----:B----4-:R-:W-:Y:S02]  /*0350*/  LOP3.LUT R6, R23, 0x3f, RZ, 0xc0, !PT ;  /* 0x0000003f17067812 */ /* 0x010fe400078ec0ff */
[----:B------:R-:W-:Y:S01]  /*0360*/  SHF.R.S32.HI R142, RZ, 0x6, R23 ;  /* 0x00000006ff8e7819 */ /* 0x000fe20000011417 */
[----:B------:R-:W4:Y:S01]  /*0370*/  S2R R143, SR_TID.X ;  /* 0x00000000008f7919 */ /* 0x000f220000002100 */
[----:B------:R-:W-:-:S02]  /*0380*/  VIADD R144, R14, 0x40 ;  /* 0x000000400e907836 */ /* 0x000fc40000000000 */
[----:B------:R-:W-:Y:S01]  /*0390*/  IMAD.SHL.U32 R6, R6, 0x2, RZ ;  /* 0x0000000206067824 */ /* 0x000fe200078e00ff */
[----:B------:R-:W-:Y:S01]  /*03a0*/  SGXT R142, R142, 0x1 ;  /* 0x000000018e8e781a */ /* 0x000fe20000000200 */
[----:B------:R-:W-:Y:S01]  /*03b0*/  UMOV UR4, 0x400 ;  /* 0x0000040000047882 */ /* 0x000fe20000000000 */
[----:B------:R-:W-:Y:S02]  /*03c0*/  ISETP.GE.AND P0, PT, R144, 0x1, PT ;  /* 0x000000019000780c */ /* 0x000fe40003f06270 */
[----:B------:R-:W-:-:S04]  /*03d0*/  LOP3.LUT R142, R6, 0x90, R142, 0x78, !PT ;  /* 0x00000090068e7812 */ /* 0x000fc800078e788e */
[C---:B0-----:R-:W-:Y:S02]  /*03e0*/  LOP3.LUT R3, R142.reuse, 0x20, RZ, 0x3c, !PT ;  /* 0x000000208e037812 */ /* 0x041fe400078e3cff */
[C---:B-1----:R-:W-:Y:S01]  /*03f0*/  LOP3.LUT R5, R142.reuse, 0x40, RZ, 0x3c, !PT ;  /* 0x000000408e057812 */ /* 0x042fe200078e3cff */
[----:B------:R-:W-:Y:S01]  /*0400*/  ULEA UR6, UR6, UR4, 0x18 ;  /* 0x0000000406067291 */ /* 0x000fe2000f8ec03f */
[----:B------:R-:W-:Y:S01]  /*0410*/  LOP3.LUT R9, R142, 0x60, RZ, 0x3c, !PT ;  /* 0x000000608e097812 */ /* 0x000fe200078e3cff */
[----:B------:R-:W-:Y:S01]  /*0420*/  IMAD.MOV.U32 R57, RZ, RZ, -0x800000 ;  /* 0xff800000ff397424 */ /* 0x000fe200078e00ff */
[----:B------:R-:W-:Y:S01]  /*0430*/  CS2R R88, SRZ ;  /* 0x0000000000587805 */ /* 0x000fe2000001ff00 */
[----:B------:R-:W-:Y:S01]  /*0440*/  IMAD.MOV.U32 R157, RZ, RZ, 0x3f800000 ;  /* 0x3f800000ff9d7424 */ /* 0x000fe200078e00ff */
[----:B------:R-:W-:Y:S01]  /*0450*/  CS2R R90, SRZ ;  /* 0x00000000005a7805 */ /* 0x000fe2000001ff00 */
[----:B------:R-:W-:Y:S01]  /*0460*/  IMAD.MOV.U32 R158, RZ, RZ, 0x3f800000 ;  /* 0x3f800000ff9e7424 */ /* 0x000fe200078e00ff */
[----:B------:R-:W-:Y:S01]  /*0470*/  CS2R R92, SRZ ;  /* 0x00000000005c7805 */ /* 0x000fe2000001ff00 */
[----:B------:R-:W-:Y:S01]  /*0480*/  IMAD.MOV.U32 R80, RZ, RZ, -0x800000 ;  /* 0xff800000ff507424 */ /* 0x000fe200078e00ff */
[----:B------:R-:W-:Y:S01]  /*0490*/  CS2R R94, SRZ ;  /* 0x00000000005e7805 */ /* 0x000fe2000001ff00 */
[C---:B------:R-:W-:Y:S01]  /*04a0*/  IMAD.SHL.U32 R146, R23.reuse, 0x2, RZ ;  /* 0x0000000217927824 */ /* 0x040fe200078e00ff */
[C---:B------:R-:W-:Y:S01]  /*04b0*/  LOP3.LUT R145, R23.reuse, 0x40, RZ, 0xc0, !PT ;  /* 0x0000004017917812 */ /* 0x040fe200078ec0ff */
[----:B--2---:R-:W-:Y:S04]  /*04c0*/  STS.U16 [R142+UR6+0x1000], R17 ;  /* 0x001000118e007988 */ /* 0x004fe80008000406 */
[----:B---3--:R-:W-:Y:S04]  /*04d0*/  STS.U16 [R142+UR6+0x1400], R11 ;  /* 0x0014000b8e007988 */ /* 0x008fe80008000406 */
[----:B------:R-:W-:Y:S04]  /*04e0*/  STS.U16 [R3+UR6+0x1100], R18 ;  /* 0x0011001203007988 */ /* 0x000fe80008000406 */
[----:B-----5:R0:W-:Y:S04]  /*04f0*/  STS.U16 [R3+UR6+0x1500], R2 ;  /* 0x0015000203007988 */ /* 0x0201e80008000406 */
[----:B------:R1:W-:Y:S04]  /*0500*/  STS.U16 [R5+UR6+0x1200], R7 ;  /* 0x0012000705007988 */ /* 0x0003e80008000406 */
[----:B------:R1:W-:Y:S04]  /*0510*/  STS.U16 [R5+UR6+0x1600], R12 ;  /* 0x0016000c05007988 */ /* 0x0003e80008000406 */
[----:B------:R1:W-:Y:S01]  /*0520*/  STS.U16 [R9+UR6+0x1300], R8 ;  /* 0x0013000809007988 */ /* 0x0003e20008000406 */
[----:B0-----:R-:W-:-:S03]  /*0530*/  LOP3.LUT R2, R23, 0x7f, RZ, 0xc0, !PT ;  /* 0x0000007f17027812 */ /* 0x001fc600078ec0ff */
[----:B------:R1:W-:Y:S01]  /*0540*/  STS.U16 [R9+UR6+0x1700], R4 ;  /* 0x0017000409007988 */ /* 0x0003e20008000406 */
[----:B----4-:R-:W-:Y:S05]  /*0550*/  @!P0 BRA `(.L_x_0) ;  /* 0x0000003c000c8947 */ /* 0x010fea0003800000 */
[----:B------:R-:W0:Y:S01]  /*0560*/  LDC.64 R18, c[0x0][0x250] ;  /* 0x00009400ff127b82 */ /* 0x000e220000000a00 */
[--C-:B-1----:R-:W-:Y:S01]  /*0570*/  SHF.R.U32.HI R8, RZ, 0x4, R23.reuse ;  /* 0x00000004ff087819 */ /* 0x102fe20000011617 */
[----:B------:R-:W-:Y:S01]  /*0580*/  IMAD R145, R145, 0x20, R6 ;  /* 0x0000002091917824 */ /* 0x000fe200078e0206 */
[--C-:B------:R-:W-:Y:S01]  /*0590*/  SHF.R.U32.HI R4, RZ, 0x2, R23.reuse ;  /* 0x00000002ff047819 */ /* 0x100fe20000011617 */
[----:B------:R-:W-:Y:S01]  /*05a0*/  ULDC UR4, c[0x0][0x258] ;  /* 0x0000960000047ab9 */ /* 0x000fe20000000800 */
[----:B------:R-:W-:Y:S01]  /*05b0*/  SGXT.U32 R8, R8, 0x3 ;  /* 0x000000030808781a */ /* 0x000fe20000000000 */
[----:B------:R-:W-:Y:S01]  /*05c0*/  ULDC.64 UR8, c[0x0][0x220] ;  /* 0x0000880000087ab9 */ /* 0x000fe20000000a00 */
[----:B------:R-:W-:Y:S01]  /*05d0*/  SHF.R.U32.HI R3, RZ, 0x1, R23 ;  /* 0x00000001ff037819 */ /* 0x000fe20000011617 */
[----:B------:R-:W1:Y:S01]  /*05e0*/  LDC.64 R20, c[0x0][0x260] ;  /* 0x00009800ff147b82 */ /* 0x000e620000000a00 */
[----:B------:R-:W-:Y:S01]  /*05f0*/  SGXT.U32 R4, R4, 0x3 ;  /* 0x000000030404781a */ /* 0x000fe20000000000 */
[----:B------:R-:W-:Y:S01]  /*0600*/  USHF.R.U32.HI UR10, URZ, 0x4, UR6 ;  /* 0x000000043f0a7899 */ /* 0x000fe20008011606 */
[----:B------:R-:W-:Y:S01]  /*0610*/  LOP3.LUT R146, R146, 0x6, RZ, 0xc0, !PT ;  /* 0x0000000692927812 */ /* 0x000fe200078ec0ff */
[----:B------:R-:W-:Y:S01]  /*0620*/  IMAD.MOV.U32 R157, RZ, RZ, 0x3f800000 ;  /* 0x3f800000ff9d7424 */ /* 0x000fe200078e00ff */
[----:B------:R-:W-:Y:S01]  /*0630*/  LOP3.LUT R3, R4, 0x30, R3, 0xf8, !PT ;  /* 0x0000003004037812 */ /* 0x000fe200078ef803 */
[----:B------:R-:W-:Y:S01]  /*0640*/  USGXT.U32 UR10, UR10, 0xe ;  /* 0x0000000e0a0a789a */ /* 0x000fe20008000000 */
[----:B------:R-:W-:Y:S01]  /*0650*/  IMAD.MOV.U32 R149, RZ, RZ, RZ ;  /* 0x000000ffff957224 */ /* 0x000fe200078e00ff */
[----:B------:R-:W2:Y:S01]  /*0660*/  LDC R37, c[0x0][0x268] ;  /* 0x00009a00ff257b82 */ /* 0x000ea20000000800 */
[----:B------:R-:W-:Y:S01]  /*0670*/  IMAD.MOV.U32 R147, RZ, RZ, RZ ;  /* 0x000000ffff937224 */ /* 0x000fe200078e00ff */
[----:B------:R-:W-:Y:S01]  /*0680*/  UIADD3 UR12, UP0, UR10, 0x2, URZ ;  /* 0x000000020a0c7890 */ /* 0x000fe2000ff1e03f */
[----:B------:R-:W-:Y:S01]  /*0690*/  IMAD.MOV.U32 R159, RZ, RZ, -0x800000 ;  /* 0xff800000ff9f7424 */ /* 0x000fe200078e00ff */
[----:B------:R-:W-:Y:S01]  /*06a0*/  CS2R R88, SRZ ;  /* 0x0000000000587805 */ /* 0x000fe2000001ff00 */
[----:B------:R-:W-:Y:S01]  /*06b0*/  IMAD.MOV.U32 R158, RZ, RZ, 0x3f800000 ;  /* 0x3f800000ff9e7424 */ /* 0x000fe200078e00ff */
[----:B------:R-:W-:-:S02]  /*06c0*/  CS2R R90, SRZ ;  /* 0x00000000005a7805 */ /* 0x000fc4000001ff00 */
[----:B------:R-:W-:Y:S01]  /*06d0*/  CS2R R92, SRZ ;  /* 0x00000000005c7805 */ /* 0x000fe2000001ff00 */
[----:B0-----:R-:W-:Y:S01]  /*06e0*/  IMAD R8, R8, R19, RZ ;  /* 0x0000001308087224 */ /* 0x001fe200078e02ff */
[----:B------:R-:W-:Y:S01]  /*06f0*/  CS2R R94, SRZ ;  /* 0x00000000005e7805 */ /* 0x000fe2000001ff00 */
[----:B------:R-:W-:Y:S01]  /*0700*/  IMAD R18, R18, UR7, RZ ;  /* 0x0000000712127c24 */ /* 0x000fe2000f8e02ff */
[----:B------:R-:W-:Y:S01]  /*0710*/  LOP3.LUT R148, R145, 0x10, RZ, 0x3c, !PT ;  /* 0x0000001091947812 */ /* 0x000fe200078e3cff */
[----:B------:R-:W-:Y:S01]  /*0720*/  IMAD R4, R19, 0x8, R8 ;  /* 0x0000000813047824 */ /* 0x000fe200078e0208 */
[C---:B------:R-:W-:Y:S01]  /*0730*/  LOP3.LUT R150, R145.reuse, 0x20, RZ, 0x3c, !PT ;  /* 0x0000002091967812 */ /* 0x040fe200078e3cff */
[----:B------:R-:W-:Y:S01]  /*0740*/  UMOV UR18, UR12 ;  /* 0x0000000c00127c82 */ /* 0x000fe20008000000 */
[----:B------:R-:W-:Y:S01]  /*0750*/  LOP3.LUT R151, R145, 0x30, RZ, 0x3c, !PT ;  /* 0x0000003091977812 */ /* 0x000fe200078e3cff */
[----:B-1----:R-:W-:Y:S01]  /*0760*/  IMAD R11, R2, R21, RZ ;  /* 0x00000015020b7224 */ /* 0x002fe200078e02ff */
[----:B------:R-:W-:Y:S01]  /*0770*/  LOP3.LUT R2, R23, 0xf, RZ, 0xc0, !PT ;  /* 0x0000000f17027812 */ /* 0x000fe200078ec0ff */
[----:B------:R-:W-:Y:S01]  /*0780*/  IMAD R6, R19, 0x8, R4 ;  /* 0x0000000813067824 */ /* 0x000fe200078e0204 */
[C---:B------:R-:W-:Y:S01]  /*0790*/  LOP3.LUT R152, R145.reuse, 0x40, RZ, 0x3c, !PT ;  /* 0x0000004091987812 */ /* 0x040fe200078e3cff */
[----:B------:R-:W-:Y:S01]  /*07a0*/  IMAD R20, R20, UR7, RZ ;  /* 0x0000000714147c24 */ /* 0x000fe2000f8e02ff */
[----:B------:R-:W-:Y:S01]  /*07b0*/  LOP3.LUT R153, R145, 0x50, RZ, 0x3c, !PT ;  /* 0x0000005091997812 */ /* 0x000fe200078e3cff */
[----:B------:R-:W-:Y:S01]  /*07c0*/  IMAD R10, R19, 0x8, R6 ;  /* 0x00000008130a7824 */ /* 0x000fe200078e0206 */
[----:B------:R-:W-:Y:S01]  /*07d0*/  LOP3.LUT R154, R145, 0x60, RZ, 0x3c, !PT ;  /* 0x00000060919a7812 */ /* 0x000fe200078e3cff */
[----:B------:R-:W-:Y:S01]  /*07e0*/  IMAD R2, R2, UR4, RZ ;  /* 0x0000000402027c24 */ /* 0x000fe2000f8e02ff */
[----:B------:R-:W-:Y:S01]  /*07f0*/  ULDC.64 UR4, c[0x0][0x218] ;  /* 0x0000860000047ab9 */ /* 0x000fe20000000a00 */
[----:B------:R-:W-:Y:S01]  /*0800*/  IMAD R12, R19, 0x8, R10 ;  /* 0x00000008130c7824 */ /* 0x000fe200078e020a */
[----:B------:R-:W-:Y:S01]  /*0810*/  LOP3.LUT R155, R145, 0x70, RZ, 0x3c, !PT ;  /* 0x00000070919b7812 */ /* 0x000fe200078e3cff */
[C---:B------:R-:W-:Y:S01]  /*0820*/  IMAD.SHL.U32 R5, R2.reuse, 0x2, RZ ;  /* 0x0000000202057824 */ /* 0x040fe200078e00ff */
[----:B------:R-:W-:Y:S01]  /*0830*/  ULDC UR12, c[0x0][0x238] ;  /* 0x00008e00000c7ab9 */ /* 0x000fe20000000800 */
[----:B------:R-:W-:-:S04]  /*0840*/  IMAD.HI R7, R2, 0x2, RZ ;  /* 0x0000000202077827 */ /* 0x000fc800078e02ff */
[----:B------:R-:W-:Y:S02]  /*0850*/  IMAD.SHL.U32 R2, R18, 0x2, RZ ;  /* 0x0000000212027824 */ /* 0x000fe400078e00ff */
[----:B------:R-:W-:Y:S02]  /*0860*/  IMAD R16, R19, 0x8, R12 ;  /* 0x0000000813107824 */ /* 0x000fe400078e020c */
[----:B------:R-:W-:Y:S01]  /*0870*/  IMAD.SHL.U32 R22, R20, 0x2, RZ ;  /* 0x0000000214167824 */ /* 0x000fe200078e00ff */
[----:B------:R-:W-:Y:S01]  /*0880*/  IADD3 R5, P0, P1, R5, UR4, R2 ;  /* 0x0000000405057c10 */ /* 0x000fe2000f91e002 */
[----:B------:R-:W-:Y:S01]  /*0890*/  IMAD R2, R19, 0x8, R16 ;  /* 0x0000000813027824 */ /* 0x000fe200078e0210 */
[----:B------:R-:W-:Y:S01]  /*08a0*/  UMOV UR4, URZ ;  /* 0x0000003f00047c82 */ /* 0x000fe20008000000 */
[----:B------:R-:W-:Y:S01]  /*08b0*/  IMAD.SHL.U32 R23, R11, 0x2, RZ ;  /* 0x000000020b177824 */ /* 0x000fe200078e00ff */
[----:B------:R-:W-:Y:S01]  /*08c0*/  UIADD3.X UR13, UR4, 0x40000040, URZ, UP0, !UPT ;  /* 0x40000040040d7890 */ /* 0x000fe200087fe43f */
[----:B------:R-:W-:-:S03]  /*08d0*/  IMAD.HI R18, R18, 0x2, RZ ;  /* 0x0000000212127827 */ /* 0x000fc600078e02ff */
[----:B------:R-:W-:Y:S01]  /*08e0*/  IADD3 R22, P2, P3, R23, UR8, R22 ;  /* 0x0000000817167c10 */ /* 0x000fe2000fb5e016 */
[----:B------:R-:W-:Y:S01]  /*08f0*/  IMAD.HI R9, R20, 0x2, RZ ;  /* 0x0000000214097827 */ /* 0x000fe200078e02ff */
[----:B------:R-:W-:Y:S01]  /*0900*/  LOP3.LUT R20, R3, R14, RZ, 0xfc, !PT ;  /* 0x0000000e03147212 */ /* 0x000fe200078efcff */
[----:B------:R-:W-:Y:S01]  /*0910*/  UMOV UR19, UR13 ;  /* 0x0000000d00137c82 */ /* 0x000fe20008000000 */
[----:B------:R-:W-:Y:S01]  /*0920*/  IADD3.X R7, R7, UR5, R18, P0, P1 ;  /* 0x0000000507077c10 */ /* 0x000fe200087e2412 */
[----:B------:R-:W-:Y:S01]  /*0930*/  IMAD R14, R19, 0x8, R2 ;  /* 0x00000008130e7824 */ /* 0x000fe200078e0202 */
[-C--:B------:R-:W-:Y:S01]  /*0940*/  LEA R98, P1, R4, R5.reuse, 0x1 ;  /* 0x0000000504627211 */ /* 0x080fe200078208ff */
[----:B------:R-:W-:Y:S01]  /*0950*/  IMAD.HI R24, R11, 0x2, RZ ;  /* 0x000000020b187827 */ /* 0x000fe200078e02ff */
[----:B------:R-:W-:Y:S01]  /*0960*/  LEA R96, P0, R8, R5, 0x1 ;  /* 0x0000000508607211 */ /* 0x000fe200078008ff */
[----:B------:R-:W-:Y:S01]  /*0970*/  UIADD3 UR5, UR6, 0x1000, URZ ;  /* 0x0000100006057890 */ /* 0x000fe2000fffe03f */
[----:B------:R-:W-:Y:S01]  /*0980*/  LEA.HI.X.SX32 R99, R4, R7, 0x1, P1 ;  /* 0x0000000704637211 */ /* 0x000fe200008f0eff */
[----:B------:R-:W-:Y:S01]  /*0990*/  IMAD R18, R19, 0x8, R14 ;  /* 0x0000000813127824 */ /* 0x000fe200078e020e */
[----:B------:R-:W-:Y:S01]  /*09a0*/  IADD3.X R23, R24, UR9, R9, P2, P3 ;  /* 0x0000000918177c10 */ /* 0x000fe200097e6409 */
[----:B--2---:R-:W-:Y:S01]  /*09b0*/  IMAD R131, R37, 0x14, RZ ;  /* 0x0000001425837824 */ /* 0x004fe200078e02ff */
[----:B------:R-:W-:Y:S01]  /*09c0*/  LEA R100, P2, R6, R5, 0x1 ;  /* 0x0000000506647211 */ /* 0x000fe200078408ff */
[----:B------:R-:W-:Y:S01]  /*09d0*/  IMAD R4, R19, 0x8, R18 ;  /* 0x0000000813047824 */ /* 0x000fe200078e0212 */
[-C--:B------:R-:W-:Y:S01]  /*09e0*/  LEA.HI.X.SX32 R97, R8, R7.reuse, 0x1, P0 ;  /* 0x0000000708617211 */ /* 0x080fe200000f0eff */
[----:B------:R-:W-:Y:S01]  /*09f0*/  IMAD R15, R37, 0xa, RZ ;  /* 0x0000000a250f7824 */ /* 0x000fe200078e02ff */
[----:B------:R-:W-:Y:S01]  /*0a00*/  LEA.HI.X.SX32 R101, R6, R7, 0x1, P2 ;  /* 0x0000000706657211 */ /* 0x000fe200010f0eff */
[----:B------:R-:W-:Y:S01]  /*0a10*/  IMAD R6, R19, 0x8, R4 ;  /* 0x0000000813067824 */ /* 0x000fe200078e0204 */
[-C--:B------:R-:W-:Y:S01]  /*0a20*/  LEA R102, P0, R10, R5.reuse, 0x1 ;  /* 0x000000050a667211 */ /* 0x080fe200078008ff */
[C---:B------:R-:W-:Y:S01]  /*0a30*/  IMAD R129, R37.reuse, 0x12, RZ ;  /* 0x0000001225817824 */ /* 0x040fe200078e02ff */
[----:B------:R-:W-:Y:S01]  /*0a40*/  LEA R104, P1, R12, R5, 0x1 ;  /* 0x000000050c687211 */ /* 0x000fe200078208ff */
[----:B------:R-:W-:Y:S01]  /*0a50*/  IMAD R29, R37, 0xc, RZ ;  /* 0x0000000c251d7824 */ /* 0x000fe200078e02ff */
[----:B------:R-:W-:Y:S01]  /*0a60*/  LEA R8, R19, R6, 0x3 ;  /* 0x0000000613087211 */ /* 0x000fe200078e18ff */
[C---:B------:R-:W-:Y:S01]  /*0a70*/  IMAD R135, R37.reuse, 0x18, RZ ;  /* 0x0000001825877824 */ /* 0x040fe200078e02ff */
[----:B------:R-:W-:Y:S01]  /*0a80*/  LEA.HI.X.SX32 R103, R10, R7, 0x1, P0 ;  /* 0x000000070a677211 */ /* 0x000fe200000f0eff */
[----:B------:R-:W-:Y:S01]  /*0a90*/  IMAD R133, R37, 0x16, RZ ;  /* 0x0000001625857824 */ /* 0x000fe200078e02ff */
[-C--:B------:R-:W-:Y:S01]  /*0aa0*/  LEA R108, P0, R2, R5.reuse, 0x1 ;  /* 0x00000005026c7211 */ /* 0x080fe200078008ff */
[----:B------:R-:W-:Y:S01]  /*0ab0*/  IMAD R10, R19, 0x8, R8 ;  /* 0x00000008130a7824 */ /* 0x000fe200078e0208 */
[----:B------:R-:W-:Y:S01]  /*0ac0*/  LEA R106, P2, R16, R5, 0x1 ;  /* 0x00000005106a7211 */ /* 0x000fe200078408ff */
[----:B------:R-:W-:Y:S01]  /*0ad0*/  IMAD R9, R37, 0x6, RZ ;  /* 0x0000000625097824 */ /* 0x000fe200078e02ff */
[-C--:B------:R-:W-:Y:S01]  /*0ae0*/  LEA.HI.X.SX32 R109, R2, R7.reuse, 0x1, P0 ;  /* 0x00000007026d7211 */ /* 0x080fe200000f0eff */
[----:B------:R-:W-:Y:S01]  /*0af0*/  IMAD R2, R19, 0x8, R10 ;  /* 0x0000000813027824 */ /* 0x000fe200078e020a */
[-C--:B------:R-:W-:Y:S01]  /*0b00*/  LEA.HI.X.SX32 R105, R12, R7.reuse, 0x1, P1 ;  /* 0x000000070c697211 */ /* 0x080fe200008f0eff */
[----:B------:R-:W-:Y:S01]  /*0b10*/  IMAD R137, R37, 0x1a, RZ ;  /* 0x0000001a25897824 */ /* 0x000fe200078e02ff */
[----:B------:R-:W-:Y:S01]  /*0b20*/  LEA.HI.X.SX32 R107, R16, R7, 0x1, P2 ;  /* 0x00000007106b7211 */ /* 0x000fe200010f0eff */
[----:B------:R-:W-:Y:S01]  /*0b30*/  IMAD R12, R19, 0x8, R2 ;  /* 0x00000008130c7824 */ /* 0x000fe200078e0202 */
[-C--:B------:R-:W-:Y:S01]  /*0b40*/  LEA R110, P1, R14, R5.reuse, 0x1 ;  /* 0x000000050e6e7211 */ /* 0x080fe200078208ff */
[----:B------:R-:W-:Y:S01]  /*0b50*/  IMAD R13, R37, 0x9, RZ ;  /* 0x00000009250d7824 */ /* 0x000fe200078e02ff */
[----:B------:R-:W-:Y:S01]  /*0b60*/  LEA R112, P2, R18, R5, 0x1 ;  /* 0x0000000512707211 */ /* 0x000fe200078408ff */
[----:B------:R-:W-:Y:S01]  /*0b70*/  IMAD R3, R19, 0x8, R12 ;  /* 0x0000000813037824 */ /* 0x000fe200078e020c */
[-C--:B------:R-:W-:Y:S01]  /*0b80*/  LEA.HI.X.SX32 R111, R14, R7.reuse, 0x1, P1 ;  /* 0x000000070e6f7211 */ /* 0x080fe200008f0eff */
[C---:B------:R-:W-:Y:S01]  /*0b90*/  IMAD R27, R37.reuse, 0xb, RZ ;  /* 0x0000000b251b7824 */ /* 0x040fe200078e02ff */
[----:B------:R-:W-:Y:S01]  /*0ba0*/  LEA.HI.X.SX32 R113, R18, R7, 0x1, P2 ;  /* 0x0000000712717211 */ /* 0x000fe200010f0eff */
[C---:B------:R-:W-:Y:S01]  /*0bb0*/  IMAD R31, R37.reuse, 0xd, RZ ;  /* 0x0000000d251f7824 */ /* 0x040fe200078e02ff */
[-C--:B------:R-:W-:Y:S01]  /*0bc0*/  LEA R114, P0, R4, R5.reuse, 0x1 ;  /* 0x0000000504727211 */ /* 0x080fe200078008ff */
[C---:B------:R-:W-:Y:S01]  /*0bd0*/  IMAD R33, R37.reuse, 0xe, RZ ;  /* 0x0000000e25217824 */ /* 0x040fe200078e02ff */
[-C--:B------:R-:W-:Y:S01]  /*0be0*/  LEA R116, P1, R6, R5.reuse, 0x1 ;  /* 0x0000000506747211 */ /* 0x080fe200078208ff */
[C---:B------:R-:W-:Y:S01]  /*0bf0*/  IMAD R141, R37.reuse, 0x1c, RZ ;  /* 0x0000001c258d7824 */ /* 0x040fe200078e02ff */
[----:B------:R-:W-:Y:S01]  /*0c00*/  LEA R118, P2, R8, R5, 0x1 ;  /* 0x0000000508767211 */ /* 0x000fe200078408ff */
[C---:B------:R-:W-:Y:S01]  /*0c10*/  IMAD R39, R37.reuse, 0x1e, RZ ;  /* 0x0000001e25277824 */ /* 0x040fe200078e02ff */
[-C--:B------:R-:W-:Y:S01]  /*0c20*/  LEA.HI.X.SX32 R115, R4, R7.reuse, 0x1, P0 ;  /* 0x0000000704737211 */ /* 0x080fe200000f0eff */
[C---:B------:R-:W-:Y:S01]  /*0c30*/  IMAD.SHL.U32 R17, R37.reuse, 0x4, RZ ;  /* 0x0000000425117824 */ /* 0x040fe200078e00ff */
[-C--:B------:R-:W-:Y:S01]  /*0c40*/  LEA.HI.X.SX32 R117, R6, R7.reuse, 0x1, P1 ;  /* 0x0000000706757211 */ /* 0x080fe200008f0eff */
[C---:B------:R-:W-:Y:S01]  /*0c50*/  IMAD R11, R37.reuse, 0x7, RZ ;  /* 0x00000007250b7824 */ /* 0x040fe200078e02ff */
[----:B------:R-:W-:Y:S01]  /*0c60*/  LEA.HI.X.SX32 R119, R8, R7, 0x1, P2 ;  /* 0x0000000708777211 */ /* 0x000fe200010f0eff */
[C---:B------:R-:W-:Y:S01]  /*0c70*/  IMAD.SHL.U32 R25, R37.reuse, 0x8, RZ ;  /* 0x0000000825197824 */ /* 0x040fe200078e00ff */
[-C--:B------:R-:W-:Y:S01]  /*0c80*/  LEA R120, P0, R10, R5.reuse, 0x1 ;  /* 0x000000050a787211 */ /* 0x080fe200078008ff */
[----:B------:R-:W-:Y:S01]  /*0c90*/  IMAD R35, R37, 0xf, RZ ;  /* 0x0000000f25237824 */ /* 0x000fe200078e02ff */
[-C--:B------:R-:W-:Y:S01]  /*0ca0*/  LEA R122, P1, R2, R5.reuse, 0x1 ;  /* 0x00000005027a7211 */ /* 0x080fe200078208ff */
[----:B------:R-:W-:Y:S01]  /*0cb0*/  USHF.R.U32.HI UR5, URZ, 0x4, UR5 ;  /* 0x000000043f057899 */ /* 0x000fe20008011605 */
[-C--:B------:R-:W-:Y:S01]  /*0cc0*/  LEA R124, P2, R12, R5.reuse, 0x1 ;  /* 0x000000050c7c7211 */ /* 0x080fe200078408ff */
[----:B------:R-:W-:Y:S01]  /*0cd0*/  IMAD.MOV.U32 R18, RZ, RZ, -0x800000 ;  /* 0xff800000ff127424 */ /* 0x000fe200078e00ff */
[----:B------:R-:W-:Y:S01]  /*0ce0*/  LEA R126, P3, R3, R5, 0x1 ;  /* 0x00000005037e7211 */ /* 0x000fe200078608ff */
[----:B------:R-:W-:Y:S01]  /*0cf0*/  IMAD R5, R37, 0x3, RZ ;  /* 0x0000000325057824 */ /* 0x000fe200078e02ff */
[-C--:B------:R-:W-:Y:S01]  /*0d00*/  LEA.HI.X.SX32 R121, R10, R7.reuse, 0x1, P0 ;  /* 0x000000070a797211 */ /* 0x080fe200000f0eff */
[----:B------:R-:W-:Y:S01]  /*0d10*/  USGXT.U32 UR8, UR5, 0xe ;  /* 0x0000000e0508789a */ /* 0x000fe20008000000 */
[-C--:B------:R-:W-:Y:S01]  /*0d20*/  LEA.HI.X.SX32 R123, R2, R7.reuse, 0x1, P1 ;  /* 0x00000007027b7211 */ /* 0x080fe200008f0eff */
[----:B------:R-:W-:Y:S01]  /*0d30*/  UIADD3.64 UR22, UR18, 0x2, URZ ;  /* 0x0000000212167897 */ /* 0x000fe2000fffe03f */
[-C--:B------:R-:W-:Y:S01]  /*0d40*/  LEA.HI.X.SX32 R125, R12, R7.reuse, 0x1, P2 ;  /* 0x000000070c7d7211 */ /* 0x080fe200010f0eff */
[----:B------:R-:W-:Y:S01]  /*0d50*/  UIADD3.64 UR26, UR18, 0x4, URZ ;  /* 0x00000004121a7897 */ /* 0x000fe2000fffe03f */
[----:B------:R-:W-:Y:S01]  /*0d60*/  LEA.HI.X.SX32 R127, R3, R7, 0x1, P3 ;  /* 0x00000007037f7211 */ /* 0x000fe200018f0eff */
[----:B------:R-:W-:Y:S01]  /*0d70*/  IMAD R7, R37, 0x5, RZ ;  /* 0x0000000525077824 */ /* 0x000fe200078e02ff */
[-C--:B------:R-:W-:Y:S01]  /*0d80*/  IADD3 R130, P5, R131, R22.reuse, RZ ;  /* 0x0000001683827210 */ /* 0x080fe20007fbe0ff */
[----:B------:R-:W-:Y:S01]  /*0d90*/  IMAD.SHL.U32 R3, R37, 0x2, RZ ;  /* 0x0000000225037824 */ /* 0x000fe200078e00ff */
[-C--:B------:R-:W-:Y:S01]  /*0da0*/  IADD3 R138, P6, R15, R22.reuse, RZ ;  /* 0x000000160f8a7210 */ /* 0x080fe20007fde0ff */
[----:B------:R-:W-:Y:S01]  /*0db0*/  UIADD3.64 UR30, UR18, 0x7e, URZ ;  /* 0x0000007e121e7897 */ /* 0x000fe2000fffe03f */
[-C--:B------:R-:W-:Y:S01]  /*0dc0*/  IADD3 R128, P0, R129, R22.reuse, RZ ;  /* 0x0000001681807210 */ /* 0x080fe20007f1e0ff */
[----:B------:R-:W-:Y:S01]  /*0dd0*/  UIADD3.64 UR34, UR18, 0x80, URZ ;  /* 0x0000008012227897 */ /* 0x000fe2000fffe03f */
[-C--:B------:R-:W-:Y:S01]  /*0de0*/  LEA.HI.X.SX32 R131, R15, R23.reuse, 0x1, P5 ;  /* 0x000000170f837211 */ /* 0x080fe200028f0eff */
[----:B------:R-:W-:Y:S01]  /*0df0*/  UIADD3.64 UR38, UR18, 0x82, URZ ;  /* 0x0000008212267897 */ /* 0x000fe2000fffe03f */
[----:B------:R-:W-:Y:S01]  /*0e00*/  IADD3 R134, P3, R135, R22, RZ ;  /* 0x0000001687867210 */ /* 0x000fe20007f7e0ff */
[----:B------:R-:W-:Y:S01]  /*0e10*/  UIADD3.64 UR42, UR18, 0x84, URZ ;  /* 0x00000084122a7897 */ /* 0x000fe2000fffe03f */
[----:B------:R-:W-:-:S02]  /*0e20*/  LEA.HI.X.SX32 R139, R7, R23, 0x1, P6 ;  /* 0x00000017078b7211 */ /* 0x000fc400030f0eff */
[-C--:B------:R-:W-:Y:S02]  /*0e30*/  IADD3 R12, P5, R29, R22.reuse, RZ ;  /* 0x000000161d0c7210 */ /* 0x080fe40007fbe0ff */
[-C--:B------:R-:W-:Y:S02]  /*0e40*/  IADD3 R132, P1, R133, R22.reuse, RZ ;  /* 0x0000001685847210 */ /* 0x080fe40007f3e0ff */
[-C--:B------:R-:W-:Y:S02]  /*0e50*/  IADD3 R136, P2, R137, R22.reuse, RZ ;  /* 0x0000001689887210 */ /* 0x080fe40007f5e0ff */
[----:B------:R-:W-:Y:S02]  /*0e60*/  IADD3 R14, P6, R9, R22, RZ ;  /* 0x00000016090e7210 */ /* 0x000fe40007fde0ff */
[-C--:B------:R-:W-:Y:S02]  /*0e70*/  LEA.HI.X.SX32 R129, R13, R23.reuse, 0x1, P0 ;  /* 0x000000170d817211 */ /* 0x080fe400000f0eff */
[----:B------:R-:W-:-:S02]  /*0e80*/  LEA.HI.X.SX32 R13, R9, R23, 0x1, P5 ;  /* 0x00000017090d7211 */ /* 0x000fc400028f0eff */
[-C--:B------:R-:W-:Y:S02]  /*0e90*/  LEA.HI.X.SX32 R135, R29, R23.reuse, 0x1, P3 ;  /* 0x000000171d877211 */ /* 0x080fe400018f0eff */
[-C--:B------:R-:W-:Y:S02]  /*0ea0*/  LEA.HI.X.SX32 R133, R27, R23.reuse, 0x1, P1 ;  /* 0x000000171b857211 */ /* 0x080fe400008f0eff */
[-C--:B------:R-:W-:Y:S02]  /*0eb0*/  LEA.HI.X.SX32 R15, R5, R23.reuse, 0x1, P6 ;  /* 0x00000017050f7211 */ /* 0x080fe400030f0eff */
[CC--:B------:R-:W-:Y:S02]  /*0ec0*/  LEA R6, P5, R37.reuse, R22.reuse, 0x2 ;  /* 0x0000001625067211 */ /* 0x0c0fe400078a10ff */
[----:B------:R-:W-:Y:S02]  /*0ed0*/  LEA R4, P3, R37, R22, 0x3 ;  /* 0x0000001625047211 */ /* 0x000fe400078618ff */
[----:B------:R-:W-:-:S02]  /*0ee0*/  LEA.HI.X.SX32 R137, R31, R23, 0x1, P2 ;  /* 0x000000171f897211 */ /* 0x000fc400010f0eff */
[-C--:B------:R-:W-:Y:S02]  /*0ef0*/  IADD3 R140, P4, R141, R22.reuse, RZ ;  /* 0x000000168d8c7210 */ /* 0x080fe40007f9e0ff */
[-C--:B------:R-:W-:Y:S02]  /*0f00*/  IADD3 R16, P0, R39, R22.reuse, RZ ;  /* 0x0000001627107210 */ /* 0x080fe40007f1e0ff */
[-C--:B------:R-:W-:Y:S02]  /*0f10*/  IADD3 R10, P1, R33, R22.reuse, RZ ;  /* 0x00000016210a7210 */ /* 0x080fe40007f3e0ff */
[-C--:B------:R-:W-:Y:S02]  /*0f20*/  IADD3 R8, P6, R3, R22.reuse, RZ ;  /* 0x0000001603087210 */ /* 0x080fe40007fde0ff */
[----:B------:R-:W-:Y:S02]  /*0f30*/  LEA R2, P2, R37, R22, 0x4 ;  /* 0x0000001625027211 */ /* 0x000fe400078420ff */
[----:B------:R-:W-:-:S02]  /*0f40*/  LEA.HI.X.SX32 R7, R3, R23, 0x1, P5 ;  /* 0x0000001703077211 */ /* 0x000fc400028f0eff */
[-C--:B------:R-:W-:Y:S02]  /*0f50*/  LEA.HI.X.SX32 R5, R17, R23.reuse, 0x1, P3 ;  /* 0x0000001711057211 */ /* 0x080fe400018f0eff */
[----:B------:R-:W-:Y:S02]  /*0f60*/  LOP3.LUT R156, R20, 0x8, RZ, 0xfc, !PT ;  /* 0x00000008149c7812 */ /* 0x000fe400078efcff */
[-C--:B------:R-:W-:Y:S02]  /*0f70*/  LEA.HI.X.SX32 R11, R11, R23.reuse, 0x1, P1 ;  /* 0x000000170b0b7211 */ /* 0x080fe400008f0eff */
[-C--:B------:R-:W-:Y:S02]  /*0f80*/  LEA.HI.X.SX32 R141, R33, R23.reuse, 0x1, P4 ;  /* 0x00000017218d7211 */ /* 0x080fe400020f0eff */
[-C--:B------:R-:W-:Y:S02]  /*0f90*/  LEA.HI.X.SX32 R9, R37, R23.reuse, 0x1, P6 ;  /* 0x0000001725097211 */ /* 0x080fe400030f0eff */
[----:B------:R-:W-:-:S02]  /*0fa0*/  LEA.HI.X.SX32 R3, R25, R23, 0x1, P2 ;  /* 0x0000001719037211 */ /* 0x000fc400010f0eff */
[----:B------:R-:W-:-:S07]  /*0fb0*/  LEA.HI.X.SX32 R17, R35, R23, 0x1, P0 ;  /* 0x0000001723117211 */ /* 0x000fce00000f0eff */
.L_x_1:
[----:B------:R-:W-:-:S04]  /*0fc0*/  IMAD.WIDE R24, R149, 0x2, R96 ;  /* 0x0000000295187825 */ /* 0x000fc800078e0260 */
[C---:B------:R-:W-:Y:S01]  /*0fd0*/  IMAD.WIDE R26, R149.reuse, 0x2, R98 ;  /* 0x00000002951a7825 */ /* 0x040fe200078e0262 */
[----:B------:R0:W2:Y:S03]  /*0fe0*/  LDG.E.U16 R45, desc[UR14][R24.64] ;  /* 0x0000000e182d7981 */ /* 0x0000a6000c1e1500 */
[C---:B------:R-:W-:Y:S01]  /*0ff0*/  IMAD.WIDE R28, R149.reuse, 0x2, R100 ;  /* 0x00000002951c7825 */ /* 0x040fe200078e0264 */
[----:B------:R1:W3:Y:S03]  /*1000*/  LDG.E.U16 R47, desc[UR14][R26.64] ;  /* 0x0000000e1a2f7981 */ /* 0x0002e6000c1e1500 */
[C---:B------:R-:W-:Y:S01]  /*1010*/  IMAD.WIDE R30, R149.reuse, 0x2, R102 ;  /* 0x00000002951e7825 */ /* 0x040fe200078e0266 */
[----:B------:R4:W5:Y:S03]  /*1020*/  LDG.E.U16 R49, desc[UR14][R28.64] ;  /* 0x0000000e1c317981 */ /* 0x000966000c1e1500 */
[C---:B------:R-:W-:Y:S01]  /*1030*/  IMAD.WIDE R32, R149.reuse, 0x2, R104 ;  /* 0x0000000295207825 */ /* 0x040fe200078e0268 */
[----:B------:R4:W5:Y:S03]  /*1040*/  LDG.E.U16 R51, desc[UR14][R30.64] ;  /* 0x0000000e1e337981 */ /* 0x000966000c1e1500 */
[C---:B------:R-:W-:Y:S01]  /*1050*/  IMAD.WIDE R34, R149.reuse, 0x2, R106 ;  /* 0x0000000295227825 */ /* 0x040fe200078e026a */
[----:B------:R4:W5:Y:S03]  /*1060*/  LDG.E.U16 R53, desc[UR14][R32.64] ;  /* 0x0000000e20357981 */ /* 0x000966000c1e1500 */
[C---:B0-----:R-:W-:Y:S01]  /*1070*/  IMAD.WIDE R24, R149.reuse, 0x2, R108 ;  /* 0x0000000295187825 */ /* 0x041fe200078e026c */
[----:B------:R0:W5:Y:S03]  /*1080*/  LDG.E.U16 R55, desc[UR14][R34.64] ;  /* 0x0000000e22377981 */ /* 0x000166000c1e1500 */
[----:B------:R-:W-:-:S02]  /*1090*/  IMAD.WIDE R36, R149, 0x2, R110 ;  /* 0x0000000295247825 */ /* 0x000fc400078e026e */
[----:B------:R-:W5:Y:S02]  /*10a0*/  LDG.E.U16 R25, desc[UR14][R24.64] ;  /* 0x0000000e18197981 */ /* 0x000f64000c1e1500 */
[C---:B------:R-:W-:Y:S02]  /*10b0*/  IMAD.WIDE R38, R149.reuse, 0x2, R112 ;  /* 0x0000000295267825 */ /* 0x040fe400078e0270 */
[----:B------:R-:W5:Y:S02]  /*10c0*/  LDG.E.U16 R37, desc[UR14][R36.64] ;  /* 0x0000000e24257981 */ /* 0x000f64000c1e1500 */
[C---:B------:R-:W-:Y:S02]  /*10d0*/  IMAD.WIDE R40, R149.reuse, 0x2, R114 ;  /* 0x0000000295287825 */ /* 0x040fe400078e0272 */
[----:B------:R-:W5:Y:S02]  /*10e0*/  LDG.E.U16 R39, desc[UR14][R38.64] ;  /* 0x0000000e26277981 */ /* 0x000f64000c1e1500 */
[----:B------:R-:W-:-:S02]  /*10f0*/  IMAD.WIDE R42, R149, 0x2, R116 ;  /* 0x00000002952a7825 */ /* 0x000fc400078e0274 */
[----:B------:R-:W5:Y:S02]  /*1100*/  LDG.E.U16 R41, desc[UR14][R40.64] ;  /* 0x0000000e28297981 */ /* 0x000f64000c1e1500 */
[C---:B-1----:R-:W-:Y:S02]  /*1110*/  IMAD.WIDE R26, R149.reuse, 0x2, R118 ;  /* 0x00000002951a7825 */ /* 0x042fe400078e0276 */
[----:B------:R-:W5:Y:S02]  /*1120*/  LDG.E.U16 R161, desc[UR14][R42.64] ;  /* 0x0000000e2aa17981 */ /* 0x000f64000c1e1500 */
[C---:B----4-:R-:W-:Y:S02]  /*1130*/  IMAD.WIDE R28, R149.reuse, 0x2, R120 ;  /* 0x00000002951c7825 */ /* 0x050fe400078e0278 */
[----:B------:R-:W4:Y:S02]  /*1140*/  LDG.E.U16 R163, desc[UR14][R26.64] ;  /* 0x0000000e1aa37981 */ /* 0x000f24000c1e1500 */
[----:B------:R-:W-:-:S02]  /*1150*/  IMAD.WIDE R30, R149, 0x2, R122 ;  /* 0x00000002951e7825 */ /* 0x000fc400078e027a */
[----:B------:R-:W4:Y:S02]  /*1160*/  LDG.E.U16 R165, desc[UR14][R28.64] ;  /* 0x0000000e1ca57981 */ /* 0x000f24000c1e1500 */
[C---:B------:R-:W-:Y:S02]  /*1170*/  IMAD.WIDE R32, R149.reuse, 0x2, R124 ;  /* 0x0000000295207825 */ /* 0x040fe400078e027c */
[----:B------:R-:W4:Y:S02]  /*1180*/  LDG.E.U16 R167, desc[UR14][R30.64] ;  /* 0x0000000e1ea77981 */ /* 0x000f24000c1e1500 */
[----:B0-----:R-:W-:Y:S02]  /*1190*/  IMAD.WIDE R34, R149, 0x2, R126 ;  /* 0x0000000295227825 */ /* 0x001fe400078e027e */
[----:B------:R-:W4:Y:S04]  /*11a0*/  LDG.E.U16 R169, desc[UR14][R32.64] ;  /* 0x0000000e20a97981 */ /* 0x000f28000c1e1500 */
[----:B------:R-:W4:Y:S01]  /*11b0*/  LDG.E.U16 R171, desc[UR14][R34.64] ;  /* 0x0000000e22ab7981 */ /* 0x000f22000c1e1500 */
[----:B------:R-:W-:Y:S06]  /*11c0*/  BAR.SYNC.DEFER_BLOCKING 0x0 ;  /* 0x0000000000007b1d */ /* 0x000fec0000010000 */
[----:B------:R-:W-:Y:S01]  /*11d0*/  UMOV UR9, 0x40000040 ;  /* 0x4000004000097882 */ /* 0x000fe20000000000 */
[----:B------:R-:W-:Y:S01]  /*11e0*/  UMOV UR11, 0xc0000010 ;  /* 0xc0000010000b7882 */ /* 0x000fe20000000000 */
[----:B--2---:R-:W-:Y:S04]  /*11f0*/  STS.U16 [R142+UR6], R45 ;  /* 0x0000002d8e007988 */ /* 0x004fe80008000406 */
[----:B---3--:R-:W-:Y:S04]  /*1200*/  STS.U16 [R142+UR6+0x100], R47 ;  /* 0x0001002f8e007988 */ /* 0x008fe80008000406 */
[----:B-----5:R-:W-:Y:S04]  /*1210*/  STS.U16 [R142+UR6+0x200], R49 ;  /* 0x000200318e007988 */ /* 0x020fe80008000406 */
[----:B------:R-:W-:Y:S04]  /*1220*/  STS.U16 [R142+UR6+0x300], R51 ;  /* 0x000300338e007988 */ /* 0x000fe80008000406 */
[----:B------:R-:W-:Y:S04]  /*1230*/  STS.U16 [R142+UR6+0x400], R53 ;  /* 0x000400358e007988 */ /* 0x000fe80008000406 */
[----:B------:R-:W-:Y:S04]  /*1240*/  STS.U16 [R142+UR6+0x500], R55 ;  /* 0x000500378e007988 */ /* 0x000fe80008000406 */
[----:B------:R-:W-:Y:S04]  /*1250*/  STS.U16 [R142+UR6+0x600], R25 ;  /* 0x000600198e007988 */ /* 0x000fe80008000406 */
[----:B------:R-:W-:Y:S04]  /*1260*/  STS.U16 [R142+UR6+0x700], R37 ;  /* 0x000700258e007988 */ /* 0x000fe80008000406 */
[----:B------:R-:W-:Y:S04]  /*1270*/  STS.U16 [R142+UR6+0x800], R39 ;  /* 0x000800278e007988 */ /* 0x000fe80008000406 */
[----:B------:R0:W-:Y:S04]  /*1280*/  STS.U16 [R142+UR6+0x900], R41 ;  /* 0x000900298e007988 */ /* 0x0001e80008000406 */
[----:B------:R-:W-:Y:S04]  /*1290*/  STS.U16 [R142+UR6+0xa00], R161 ;  /* 0x000a00a18e007988 */ /* 0x000fe80008000406 */
[----:B----4-:R1:W-:Y:S04]  /*12a0*/  STS.U16 [R142+UR6+0xb00], R163 ;  /* 0x000b00a38e007988 */ /* 0x0103e80008000406 */
[----:B------:R2:W-:Y:S04]  /*12b0*/  STS.U16 [R142+UR6+0xc00], R165 ;  /* 0x000c00a58e007988 */ /* 0x0005e80008000406 */
[----:B------:R3:W-:Y:S04]  /*12c0*/  STS.U16 [R142+UR6+0xd00], R167 ;  /* 0x000d00a78e007988 */ /* 0x0007e80008000406 */
[----:B------:R4:W-:Y:S04]  /*12d0*/  STS.U16 [R142+UR6+0xe00], R169 ;  /* 0x000e00a98e007988 */ /* 0x0009e80008000406 */
[----:B------:R5:W-:Y:S01]  /*12e0*/  STS.U16 [R142+UR6+0xf00], R171 ;  /* 0x000f00ab8e007988 */ /* 0x000be20008000406 */
[----:B------:R0:W-:Y:S06]  /*12f0*/  MEMBAR.ALL.CTA ;  /* 0x0000000000007992 */ /* 0x0001ec0000008000 */
[----:B0-----:R-:W0:Y:S02]  /*1300*/  FENCE.VIEW.ASYNC.S ;  /* 0x00000000000073c6 */ /* 0x001e240000000000 */
[----:B0-----:R-:W-:Y:S06]  /*1310*/  BAR.SYNC.DEFER_BLOCKING 0x0 ;  /* 0x0000000000007b1d */ /* 0x001fec0000010000 */
[----:B------:R-:W-:-:S06]  /*1320*/  WARPGROUP.ARRIVE ;  /* 0x00000000000079c5 */ /* 0x000fcc0000000000 */
[----:B------:R-:W-:Y:S01]  /*1330*/  HGMMA.64x128x16.F32 R24, gdesc[UR8].tnspA, RZ, !UPT, gsb0 ;  /* 0x21e00000081879f0 */ /* 0x000fe2000c0008ff */
[----:B-1----:R-:W-:-:S05]  /*1340*/  VIADD R163, R146, UR4 ;  /* 0x0000000492a37c36 */ /* 0x002fca0008000000 */
[C---:B------:R-:W-:Y:S02]  /*1350*/  LOP3.LUT R161, R163.reuse, 0x70, RZ, 0xfc, !PT ;  /* 0x00000070a3a17812 */ /* 0x040fe400078efcff */
[----:B--2---:R-:W-:Y:S02]  /*1360*/  LOP3.LUT R165, R163, 0x71, RZ, 0xfc, !PT ;  /* 0x00000071a3a57812 */ /* 0x004fe400078efcff */
[----:B------:R-:W-:Y:S02]  /*1370*/  ISETP.GE.AND P6, PT, R156, R161, PT ;  /* 0x000000a19c00720c */ /* 0x000fe40003fc6270 */
[-C--:B------:R-:W-:Y:S02]  /*1380*/  ISETP.GE.AND P5, PT, R20, R165.reuse, PT ;  /* 0x000000a51400720c */ /* 0x080fe40003fa6270 */
[----:B------:R-:W-:Y:S02]  /*1390*/  ISETP.GE.AND P4, PT, R156, R165, PT ;  /* 0x000000a59c00720c */ /* 0x000fe40003f86270 */
[----:B------:R-:W-:-:S02]  /*13a0*/  ISETP.GE.AND P1, PT, R20, R161, PT ;  /* 0x000000a11400720c */ /* 0x000fc40003f26270 */
[C---:B------:R-:W-:Y:S02]  /*13b0*/  LOP3.LUT R165, R163.reuse, 0x60, RZ, 0xfc, !PT ;  /* 0x00000060a3a57812 */ /* 0x040fe400078efcff */
[----:B------:R-:W-:Y:S02]  /*13c0*/  LOP3.LUT R161, R163, 0x78, RZ, 0xfc, !PT ;  /* 0x00000078a3a17812 */ /* 0x000fe400078efcff */
[----:B------:R-:W-:Y:S02]  /*13d0*/  SEL R179, RZ, 0x1fffe, P6 ;  /* 0x0001fffeffb37807 */ /* 0x000fe40003000000 */
[----:B------:R-:W-:Y:S02]  /*13e0*/  SEL R172, RZ, 0x4, P5 ;  /* 0x00000004ffac7807 */ /* 0x000fe40002800000 */
[----:B------:R-:W-:Y:S02]  /*13f0*/  SEL R177, RZ, 0x7fff8, P1 ;  /* 0x0007fff8ffb17807 */ /* 0x000fe40000800000 */
[----:B------:R-:W-:-:S02]  /*1400*/  ISETP.GE.AND P6, PT, R20, R165, PT ;  /* 0x000000a51400720c */ /* 0x000fc40003fc6270 */
[C---:B------:R-:W-:Y:S01]  /*1410*/  ISETP.GE.AND P5, PT, R156.reuse, R165, PT ;  /* 0x000000a59c00720c */ /* 0x040fe20003fa6270 */
[C---:B------:R-:W-:Y:S01]  /*1420*/  VIADD R165, R163.reuse, 0x38 ;  /* 0x00000038a3a57836 */ /* 0x040fe20000000000 */
[-C--:B------:R-:W-:Y:S02]  /*1430*/  ISETP.GE.AND P1, PT, R156, R161.reuse, PT ;  /* 0x000000a19c00720c */ /* 0x080fe40003f26270 */
[----:B------:R-:W-:Y:S02]  /*1440*/  ISETP.GE.AND P3, PT, R20, R161, PT ;  /* 0x000000a11400720c */ /* 0x000fe40003f66270 */
[----:B------:R-:W-:Y:S02]  /*1450*/  SEL R175, RZ, 0x1fffe, P1 ;  /* 0x0001fffeffaf7807 */ /* 0x000fe40000800000 */
[----:B------:R-:W-:Y:S02]  /*1460*/  ISETP.GE.AND P1, PT, R156, R165, PT ;  /* 0x000000a59c00720c */ /* 0x000fe40003f26270 */
[----:B---3--:R-:W-:-:S02]  /*1470*/  LOP3.LUT R167, R163, 0x79, RZ, 0xfc, !PT ;  /* 0x00000079a3a77812 */ /* 0x008fc400078efcff */
[----:B------:R-:W-:Y:S02]  /*1480*/  LOP3.LUT R161, R163, 0x61, RZ, 0xfc, !PT ;  /* 0x00000061a3a17812 */ /* 0x000fe400078efcff */
[----:B------:R-:W-:Y:S02]  /*1490*/  SEL R173, RZ, 0x7fff8, P3 ;  /* 0x0007fff8ffad7807 */ /* 0x000fe40001800000 */
[C---:B------:R-:W-:Y:S02]  /*14a0*/  ISETP.GE.AND P3, PT, R20.reuse, R165, PT ;  /* 0x000000a51400720c */ /* 0x040fe40003f66270 */
[----:B------:R-:W-:Y:S02]  /*14b0*/  SEL R170, RZ, 0x1, P4 ;  /* 0x00000001ffaa7807 */ /* 0x000fe40002000000 */
[-C--:B------:R-:W-:Y:S02]  /*14c0*/  ISETP.GE.AND P2, PT, R20, R167.reuse, PT ;  /* 0x000000a71400720c */ /* 0x080fe40003f46270 */
[----:B------:R-:W-:-:S02]  /*14d0*/  ISETP.GE.AND P0, PT, R156, R167, PT ;  /* 0x000000a79c00720c */ /* 0x000fc40003f06270 */
[----:B------:R-:W-:Y:S02]  /*14e0*/  ISETP.GE.AND P4, PT, R20, R161, PT ;  /* 0x000000a11400720c */ /* 0x000fe40003f86270 */
[C---:B------:R-:W-:Y:S02]  /*14f0*/  LOP3.LUT R165, R163.reuse, 0x69, RZ, 0xfc, !PT ;  /* 0x00000069a3a57812 */ /* 0x040fe400078efcff */
[----:B------:R-:W-:Y:S02]  /*1500*/  LOP3.LUT R167, R163, 0x68, RZ, 0xfc, !PT ;  /* 0x00000068a3a77812 */ /* 0x000fe400078efcff */
[----:B------:R-:W-:Y:S02]  /*1510*/  SEL R166, RZ, 0x4, P4 ;  /* 0x00000004ffa67807 */ /* 0x000fe40002000000 */
[----:B------:R-:W-:Y:S02]  /*1520*/  SEL R168, RZ, 0x4, P2 ;  /* 0x00000004ffa87807 */ /* 0x000fe40001000000 */
[----:B------:R-:W-:-:S02]  /*1530*/  ISETP.GE.AND P4, PT, R156, R165, PT ;  /* 0x000000a59c00720c */ /* 0x000fc40003f86270 */
[----:B------:R-:W-:Y:S01]  /*1540*/  ISETP.GE.AND P2, PT, R156, R161, PT ;  /* 0x000000a19c00720c */ /* 0x000fe20003f46270 */
[----:B------:R-:W-:Y:S01]  /*1550*/  VIADD R161, R163, 0x8 ;  /* 0x00000008a3a17836 */ /* 0x000fe20000000000 */
[----:B----4-:R-:W-:Y:S02]  /*1560*/  SEL R169, RZ, 0x7fff8, P6 ;  /* 0x0007fff8ffa97807 */ /* 0x010fe40003000000 */
[----:B------:R-:W-:Y:S02]  /*1570*/  SEL R164, RZ, 0x1, P2 ;  /* 0x00000001ffa47807 */ /* 0x000fe40001000000 */
[C---:B------:R-:W-:Y:S02]  /*1580*/  ISETP.GE.AND P2, PT, R20.reuse, R163, PT ;  /* 0x000000a31400720c */ /* 0x040fe40003f46270 */
[----:B------:R-:W-:Y:S02]  /*1590*/  ISETP.GE.AND P6, PT, R20, R161, PT ;  /* 0x000000a11400720c */ /* 0x000fe40003fc6270 */
[----:B-----5:R-:W-:-:S02]  /*15a0*/  SEL R171, RZ, 0x1fffe, P5 ;  /* 0x0001fffeffab7807 */ /* 0x020fc40002800000 */
[----:B------:R-:W-:Y:S01]  /*15b0*/  ISETP.GE.AND P5, PT, R20, R165, PT ;  /* 0x000000a51400720c */ /* 0x000fe20003fa6270 */
[C---:B------:R-:W-:Y:S02]  /*15c0*/  VIADD R165, R163.reuse, 0x9 ;  /* 0x00000009a3a57836 */ /* 0x040fe40000000000 */
[----:B------:R-:W-:Y:S01]  /*15d0*/  IMAD.IADD R171, R164, 0x1, R171 ;  /* 0x00000001a4ab7824 */ /* 0x000fe200078e02ab */
[----:B------:R-:W-:Y:S01]  /*15e0*/  SEL R162, RZ, 0x4, P5 ;  /* 0x00000004ffa27807 */ /* 0x000fe20002800000 */
[----:B------:R-:W-:Y:S01]  /*15f0*/  IMAD.IADD R179, R170, 0x1, R179 ;  /* 0x00000001aab37824 */ /* 0x000fe200078e02b3 */
[----:B------:R-:W-:Y:S01]  /*1600*/  SEL R170, RZ, 0x1, P0 ;  /* 0x00000001ffaa7807 */ /* 0x000fe20000000000 */
[----:B------:R-:W-:-:S03]  /*1610*/  VIADD R187, R163, 0x20 ;  /* 0x00000020a3bb7836 */ /* 0x000fc60000000000 */
[----:B------:R-:W-:Y:S01]  /*1620*/  IADD3 R170, R170, R175, RZ ;  /* 0x000000afaaaa7210 */ /* 0x000fe20007ffe0ff */
[----:B------:R-:W-:Y:S02]  /*1630*/  WARPGROUP.DEPBAR.LE gsb0, 0x0 ;  /* 0x00008000000079c5 */ /* 0x000fe40000010000 */
[----:B------:R-:W-:Y:S01]  /*1640*/  FMUL R160, R54, UR12 ;  /* 0x0000000c36a07c20 */ /* 0x000fe20008400000 */
[----:B------:R-:W-:Y:S01]  /*1650*/  FMUL R52, R52, UR12 ;  /* 0x0000000c34347c20 */ /* 0x000fe20008400000 */
[----:B------:R-:W-:-:S03]  /*1660*/  FMUL R54, R30, UR12 ;  /* 0x0000000c1e367c20 */ /* 0x000fc60008400000 */
[----:B------:R-:W-:Y:S01]  /*1670*/  FSEL R30, R160, -INF , P1 ;  /* 0xff800000a01e7808 */ /* 0x000fe20000800000 */
[----:B------:R-:W-:Y:S01]  /*1680*/  FMUL R160, R26, UR12 ;  /* 0x0000000c1aa07c20 */ /* 0x000fe20008400000 */
[-C--:B------:R-:W-:Y:S01]  /*1690*/  ISETP.GE.AND P1, PT, R156, R163.reuse, PT ;  /* 0x000000a39c00720c */ /* 0x080fe20003f26270 */
[----:B------:R-:W-:Y:S01]  /*16a0*/  FMUL R25, R25, UR12 ;  /* 0x0000000c19197c20 */ /* 0x000fe20008400000 */
[----:B------:R-:W-:Y:S02]  /*16b0*/  FSEL R52, R52, -INF , P3 ;  /* 0xff80000034347808 */ /* 0x000fe40001800000 */
[----:B------:R-:W-:Y:S02]  /*16c0*/  ISETP.GT.AND P3, PT, R20, R163, PT ;  /* 0x000000a31400720c */ /* 0x000fe40003f64270 */
[----:B------:R-:W-:Y:S02]  /*16d0*/  FSEL R160, R160, -INF , P1 ;  /* 0xff800000a0a07808 */ /* 0x000fe40000800000 */
[----:B------:R-:W-:Y:S01]  /*16e0*/  ISETP.GE.AND P1, PT, R156, R167, PT ;  /* 0x000000a79c00720c */ /* 0x000fe20003f26270 */
[----:B------:R-:W-:Y:S01]  /*16f0*/  FMUL R26, R28, UR12 ;  /* 0x0000000c1c1a7c20 */ /* 0x000fe20008400000 */
[----:B------:R-:W-:-:S02]  /*1700*/  FSEL R25, R25, -INF , P3 ;  /* 0xff80000019197808 */ /* 0x000fc40001800000 */
[----:B------:R-:W-:Y:S01]  /*1710*/  ISETP.GE.AND P3, PT, R20, R167, PT ;  /* 0x000000a71400720c */ /* 0x000fe20003f66270 */
[----:B------:R-:W-:Y:S01]  /*1720*/  FMUL R24, R24, UR12 ;  /* 0x0000000c18187c20 */ /* 0x000fe20008400000 */
[----:B------:R-:W-:Y:S02]  /*1730*/  SEL R28, RZ, 0x1, P4 ;  /* 0x00000001ff1c7807 */ /* 0x000fe40002000000 */
[----:B------:R-:W-:Y:S01]  /*1740*/  SEL R167, RZ, 0x1fffe, P1 ;  /* 0x0001fffeffa77807 */ /* 0x000fe20000800000 */
[----:B------:R-:W-:Y:S01]  /*1750*/  FMUL R161, R27, UR12 ;  /* 0x0000000c1ba17c20 */ /* 0x000fe20008400000 */
[----:B------:R-:W-:Y:S01]  /*1760*/  VIADD R27, R163, 0x10 ;  /* 0x00000010a31b7836 */ /* 0x000fe20000000000 */
[----:B------:R-:W-:Y:S02]  /*1770*/  FSEL R24, R24, -INF , P2 ;  /* 0xff80000018187808 */ /* 0x000fe40001000000 */
[----:B------:R-:W-:Y:S01]  /*1780*/  IMAD.IADD R28, R28, 0x1, R167 ;  /* 0x000000011c1c7824 */ /* 0x000fe200078e02a7 */
[----:B------:R-:W-:-:S02]  /*1790*/  FSEL R54, R54, -INF , P2 ;  /* 0xff80000036367808 */ /* 0x000fc40001000000 */
[----:B------:R-:W-:Y:S01]  /*17a0*/  ISETP.GT.AND P2, PT, R156, R163, PT ;  /* 0x000000a39c00720c */ /* 0x000fe20003f44270 */
[----:B------:R-:W-:Y:S01]  /*17b0*/  FMUL R190, R33, UR12 ;  /* 0x0000000c21be7c20 */ /* 0x000fe20008400000 */
[-C--:B------:R-:W-:Y:S02]  /*17c0*/  ISETP.GE.AND P5, PT, R20, R27.reuse, PT ;  /* 0x0000001b1400720c */ /* 0x080fe40003fa6270 */
[----:B------:R-:W-:Y:S01]  /*17d0*/  ISETP.GE.AND P4, PT, R156, R27, PT ;  /* 0x0000001b9c00720c */ /* 0x000fe20003f86270 */
[----:B------:R-:W-:Y:S01]  /*17e0*/  VIADD R27, R163, 0x11 ;  /* 0x00000011a31b7836 */ /* 0x000fe20000000000 */
[----:B------:R-:W-:Y:S01]  /*17f0*/  LOP3.LUT R164, R28, 0x3, RZ, 0xc0, !PT ;  /* 0x000000031ca47812 */ /* 0x000fe200078ec0ff */
[----:B------:R-:W-:Y:S01]  /*1800*/  FMUL R28, R29, UR12 ;  /* 0x0000000c1d1c7c20 */ /* 0x000fe20008400000 */
[----:B------:R-:W-:Y:S02]  /*1810*/  FSEL R161, R161, -INF , P2 ;  /* 0xff800000a1a17808 */ /* 0x000fe40001000000 */
[----:B------:R-:W-:-:S02]  /*1820*/  ISETP.GE.AND P2, PT, R20, R165, PT ;  /* 0x000000a51400720c */ /* 0x000fc40003f46270 */
[----:B------:R-:W-:Y:S02]  /*1830*/  FSEL R26, R26, -INF , P6 ;  /* 0xff8000001a1a7808 */ /* 0x000fe40003000000 */
[----:B------:R-:W-:Y:S01]  /*1840*/  FMNMX R33, R24, R25, !PT ;  /* 0x0000001918217209 */ /* 0x000fe20007800000 */
[----:B------:R-:W-:Y:S01]  /*1850*/  FMUL R188, R32, UR12 ;  /* 0x0000000c20bc7c20 */ /* 0x000fe20008400000 */
[----:B------:R-:W-:Y:S01]  /*1860*/  ISETP.GE.AND P6, PT, R156, R165, PT ;  /* 0x000000a59c00720c */ /* 0x000fe20003fc6270 */
[----:B------:R-:W-:Y:S01]  /*1870*/  FMUL R31, R31, UR12 ;  /* 0x0000000c1f1f7c20 */ /* 0x000fe20008400000 */
[----:B------:R-:W-:Y:S02]  /*1880*/  SEL R165, RZ, 0x7fff8, P3 ;  /* 0x0007fff8ffa57807 */ /* 0x000fe40001800000 */
[-C--:B------:R-:W-:Y:S02]  /*1890*/  ISETP.GE.AND P3, PT, R20, R27.reuse, PT ;  /* 0x0000001b1400720c */ /* 0x080fe40003f66270 */
[----:B------:R-:W-:Y:S01]  /*18a0*/  ISETP.GE.AND P1, PT, R156, R27, PT ;  /* 0x0000001b9c00720c */ /* 0x000fe20003f26270 */
[----:B------:R-:W-:Y:S01]  /*18b0*/  VIADD R27, R163, 0x18 ;  /* 0x00000018a31b7836 */ /* 0x000fe20000000000 */
[----:B------:R-:W-:-:S02]  /*18c0*/  FSEL R28, R28, -INF , P2 ;  /* 0xff8000001c1c7808 */ /* 0x000fc40001000000 */
[----:B------:R-:W-:Y:S02]  /*18d0*/  FMNMX R33, R26, R33, !PT ;  /* 0x000000211a217209 */ /* 0x000fe40007800000 */
[----:B------:R-:W-:Y:S02]  /*18e0*/  FSEL R188, R188, -INF , P5 ;  /* 0xff800000bcbc7808 */ /* 0x000fe40002800000 */
[----:B------:R-:W-:Y:S02]  /*18f0*/  FMNMX R33, R28, R33, !PT ;  /* 0x000000211c217209 */ /* 0x000fe40007800000 */
[----:B------:R-:W-:Y:S01]  /*1900*/  FSEL R31, R31, -INF , P6 ;  /* 0xff8000001f1f7808 */ /* 0x000fe20003000000 */
[----:B------:R-:W-:Y:S01]  /*1910*/  FMUL R194, R36, UR12 ;  /* 0x0000000c24c27c20 */ /* 0x000fe20008400000 */
[-C--:B------:R-:W-:Y:S02]  /*1920*/  ISETP.GE.AND P2, PT, R20, R27.reuse, PT ;  /* 0x0000001b1400720c */ /* 0x080fe40003f46270 */
[----:B------:R-:W-:Y:S01]  /*1930*/  ISETP.GE.AND P6, PT, R156, R27, PT ;  /* 0x0000001b9c00720c */ /* 0x000fe20003fc6270 */
[----:B------:R-:W-:Y:S01]  /*1940*/  VIADD R27, R163, 0x19 ;  /* 0x00000019a31b7836 */ /* 0x000fe20000000000 */
[----:B------:R-:W-:-:S02]  /*1950*/  FSEL R190, R190, -INF , P3 ;  /* 0xff800000bebe7808 */ /* 0x000fc40001800000 */
[----:B------:R-:W-:Y:S01]  /*1960*/  FMNMX R33, R188, R33, !PT ;  /* 0x00000021bc217209 */ /* 0x000fe20007800000 */
[----:B------:R-:W-:Y:S01]  /*1970*/  FMUL R192, R37, UR12 ;  /* 0x0000000c25c07c20 */ /* 0x000fe20008400000 */
[----:B------:R-:W-:Y:S02]  /*1980*/  IADD3 R162, R164, R165, R162 ;  /* 0x000000a5a4a27210 */ /* 0x000fe40007ffe0a2 */
[----:B------:R-:W-:Y:S02]  /*1990*/  ISETP.GE.AND P5, PT, R20, R27, PT ;  /* 0x0000001b1400720c */ /* 0x000fe40003fa6270 */
[----:B------:R-:W-:Y:S02]  /*19a0*/  FSEL R194, R194, -INF , P2 ;  /* 0xff800000c2c27808 */ /* 0x000fe40001000000 */
[----:B------:R-:W-:Y:S01]  /*19b0*/  FMNMX R33, R190, R33, !PT ;  /* 0x00000021be217209 */ /* 0x000fe20007800000 */
[----:B------:R-:W-:Y:S02]  /*19c0*/  VIADD R183, R163, 0x21 ;  /* 0x00000021a3b77836 */ /* 0x000fe40000000000 */
[----:B------:R-:W-:Y:S01]  /*19d0*/  FMUL R184, R40, UR12 ;  /* 0x0000000c28b87c20 */ /* 0x000fe20008400000 */
[----:B------:R-:W-:Y:S01]  /*19e0*/  IMAD.SHL.U32 R29, R162, 0x100, RZ ;  /* 0x00000100a21d7824 */ /* 0x000fe200078e00ff */
[----:B------:R-:W-:-:S02]  /*19f0*/  ISETP.GE.AND P3, PT, R20, R187, PT ;  /* 0x000000bb1400720c */ /* 0x000fc40003f66270 */
[----:B------:R-:W-:Y:S02]  /*1a00*/  FSEL R192, R192, -INF , P5 ;  /* 0xff800000c0c07808 */ /* 0x000fe40002800000 */
[----:B------:R-:W-:Y:S02]  /*1a10*/  FMNMX R33, R194, R33, !PT ;  /* 0x00000021c2217209 */ /* 0x000fe40007800000 */
[----:B------:R-:W-:Y:S02]  /*1a20*/  LOP3.LUT R170, R170, 0x3, RZ, 0xc0, !PT ;  /* 0x00000003aaaa7812 */ /* 0x000fe400078ec0ff */
[----:B------:R-:W-:Y:S01]  /*1a30*/  LOP3.LUT R171, R171, 0x3, RZ, 0xc0, !PT ;  /* 0x00000003abab7812 */ /* 0x000fe200078ec0ff */
[----:B------:R-:W-:Y:S02]  /*1a40*/  VIADD R185, R163, 0x28 ;  /* 0x00000028a3b97836 */ /* 0x000fe40000000000 */
[----:B------:R-:W-:Y:S01]  /*1a50*/  FMUL R182, R41, UR12 ;  /* 0x0000000c29b67c20 */ /* 0x000fe20008400000 */
[----:B------:R-:W-:-:S02]  /*1a60*/  ISETP.GE.AND P2, PT, R20, R183, PT ;  /* 0x000000b71400720c */ /* 0x000fc40003f46270 */
[----:B------:R-:W-:Y:S02]  /*1a70*/  FSEL R184, R184, -INF , P3 ;  /* 0xff800000b8b87808 */ /* 0x000fe40001800000 */
[----:B------:R-:W-:Y:S02]  /*1a80*/  FMNMX R33, R192, R33, !PT ;  /* 0x00000021c0217209 */ /* 0x000fe40007800000 */
[----:B------:R-:W-:Y:S02]  /*1a90*/  LOP3.LUT R179, R179, 0x3, RZ, 0xc0, !PT ;  /* 0x00000003b3b37812 */ /* 0x000fe400078ec0ff */
[----:B------:R-:W-:Y:S02]  /*1aa0*/  IADD3 R168, R170, R173, R168 ;  /* 0x000000adaaa87210 */ /* 0x000fe40007ffe0a8 */
[----:B------:R-:W-:Y:S02]  /*1ab0*/  IADD3 R166, R171, R169, R166 ;  /* 0x000000a9aba67210 */ /* 0x000fe40007ffe0a6 */
[----:B------:R-:W-:Y:S01]  /*1ac0*/  LOP3.LUT R29, R29, 0xf00, RZ, 0xe2, !PT ;  /* 0x00000f001d1d7812 */ /* 0x000fe200078ee2ff */
[----:B------:R-:W-:-:S02]  /*1ad0*/  VIADD R181, R163, 0x29 ;  /* 0x00000029a3b57836 */ /* 0x000fc40000000000 */
[----:B------:R-:W-:Y:S01]  /*1ae0*/  FMUL R174, R44, UR12 ;  /* 0x0000000c2cae7c20 */ /* 0x000fe20008400000 */
[----:B------:R-:W-:Y:S02]  /*1af0*/  ISETP.GE.AND P5, PT, R20, R185, PT ;  /* 0x000000b91400720c */ /* 0x000fe40003fa6270 */
[----:B------:R-:W-:Y:S02]  /*1b00*/  FSEL R182, R182, -INF , P2 ;  /* 0xff800000b6b67808 */ /* 0x000fe40001000000 */
[----:B------:R-:W-:Y:S01]  /*1b10*/  FMNMX R33, R184, R33, !PT ;  /* 0x00000021b8217209 */ /* 0x000fe20007800000 */
[----:B------:R-:W-:Y:S01]  /*1b20*/  IMAD R29, R166, 0x1000, R29 ;  /* 0x00001000a61d7824 */ /* 0x000fe200078e021d */
[----:B------:R-:W-:Y:S02]  /*1b30*/  IADD3 R177, R179, R177, R172 ;  /* 0x000000b1b3b17210 */ /* 0x000fe40007ffe0ac */
[----:B------:R-:W-:Y:S01]  /*1b40*/  LOP3.LUT R168, R168, 0xf, RZ, 0xc0, !PT ;  /* 0x0000000fa8a87812 */ /* 0x000fe200078ec0ff */
[----:B------:R-:W-:-:S02]  /*1b50*/  VIADD R179, R163, 0x30 ;  /* 0x00000030a3b37836 */ /* 0x000fc40000000000 */
[----:B------:R-:W-:Y:S01]  /*1b60*/  FMUL R166, R45, UR12 ;  /* 0x0000000c2da67c20 */ /* 0x000fe20008400000 */
[----:B------:R-:W-:Y:S02]  /*1b70*/  ISETP.GE.AND P3, PT, R20, R181, PT ;  /* 0x000000b51400720c */ /* 0x000fe40003f66270 */
[----:B------:R-:W-:Y:S02]  /*1b80*/  FSEL R174, R174, -INF , P5 ;  /* 0xff800000aeae7808 */ /* 0x000fe40002800000 */
[----:B------:R-:W-:Y:S01]  /*1b90*/  FMNMX R33, R182, R33, !PT ;  /* 0x00000021b6217209 */ /* 0x000fe20007800000 */
[----:B------:R-:W-:Y:S02]  /*1ba0*/  IMAD R168, R177, 0x10, R168 ;  /* 0x00000010b1a87824 */ /* 0x000fe400078e02a8 */
[----:B------:R-:W-:Y:S01]  /*1bb0*/  FMUL R162, R48, UR12 ;  /* 0x0000000c30a27c20 */ /* 0x000fe20008400000 */
[----:B------:R-:W-:Y:S01]  /*1bc0*/  VIADD R177, R163, 0x31 ;  /* 0x00000031a3b17836 */ /* 0x000fe20000000000 */
[----:B------:R-:W-:-:S02]  /*1bd0*/  ISETP.GE.AND P2, PT, R20, R179, PT ;  /* 0x000000b31400720c */ /* 0x000fc40003f46270 */
[----:B------:R-:W-:Y:S02]  /*1be0*/  FSEL R166, R166, -INF , P3 ;  /* 0xff800000a6a67808 */ /* 0x000fe40001800000 */
[----:B------:R-:W-:Y:S01]  /*1bf0*/  FMNMX R33, R174, R33, !PT ;  /* 0x00000021ae217209 */ /* 0x000fe20007800000 */
[----:B------:R-:W-:Y:S01]  /*1c00*/  FMUL R164, R49, UR12 ;  /* 0x0000000c31a47c20 */ /* 0x000fe20008400000 */
[----:B------:R-:W-:Y:S01]  /*1c10*/  ISETP.GE.AND P5, PT, R20, R177, PT ;  /* 0x000000b11400720c */ /* 0x000fe20003fa6270 */
[----:B------:R-:W-:Y:S01]  /*1c20*/  FMUL R32, R34, UR12 ;  /* 0x0000000c22207c20 */ /* 0x000fe20008400000 */
[----:B------:R-:W-:Y:S02]  /*1c30*/  FSEL R162, R162, -INF , P2 ;  /* 0xff800000a2a27808 */ /* 0x000fe40001000000 */
[----:B------:R-:W-:Y:S01]  /*1c40*/  FMNMX R33, R166, R33, !PT ;  /* 0x00000021a6217209 */ /* 0x000fe20007800000 */
[C---:B------:R-:W-:Y:S01]  /*1c50*/  VIADD R175, R163.reuse, 0x39 ;  /* 0x00000039a3af7836 */ /* 0x040fe20000000000 */
[----:B------:R-:W-:-:S02]  /*1c60*/  LOP3.LUT R171, R163, 0x58, RZ, 0xfc, !PT ;  /* 0x00000058a3ab7812 */ /* 0x000fc400078efcff */
[----:B------:R-:W-:Y:S02]  /*1c70*/  FSEL R164, R164, -INF , P5 ;  /* 0xff800000a4a47808 */ /* 0x000fe40002800000 */
[----:B------:R-:W-:Y:S01]  /*1c80*/  FMNMX R33, R162, R33, !PT ;  /* 0x00000021a2217209 */ /* 0x000fe20007800000 */
[----:B------:R-:W-:Y:S01]  /*1c90*/  FMUL R44, R68, UR12 ;  /* 0x0000000c442c7c20 */ /* 0x000fe20008400000 */
[----:B------:R-:W-:Y:S01]  /*1ca0*/  LOP3.LUT R168, R168, 0xff, RZ, 0xc0, !PT ;  /* 0x000000ffa8a87812 */ /* 0x000fe200078ec0ff */
[----:B------:R-:W-:Y:S01]  /*1cb0*/  FMUL R48, R53, UR12 ;  /* 0x0000000c35307c20 */ /* 0x000fe20008400000 */
[----:B------:R-:W-:Y:S02]  /*1cc0*/  FSEL R32, R32, -INF , P4 ;  /* 0xff80000020207808 */ /* 0x000fe40002000000 */
[----:B------:R-:W-:Y:S02]  /*1cd0*/  ISETP.GE.AND P4, PT, R156, R27, PT ;  /* 0x0000001b9c00720c */ /* 0x000fe40003f86270 */
[----:B------:R-:W-:-:S02]  /*1ce0*/  LOP3.LUT R173, R163, 0x59, RZ, 0xfc, !PT ;  /* 0x00000059a3ad7812 */ /* 0x000fc400078efcff */
[C---:B------:R-:W-:Y:S02]  /*1cf0*/  ISETP.GE.AND P5, PT, R20.reuse, R171, PT ;  /* 0x000000ab1400720c */ /* 0x040fe40003fa6270 */
[----:B------:R-:W-:Y:S02]  /*1d00*/  LOP3.LUT R27, R163, 0x40, RZ, 0xfc, !PT ;  /* 0x00000040a31b7812 */ /* 0x000fe400078efcff */
[----:B------:R-:W-:Y:S02]  /*1d10*/  ISETP.GE.AND P3, PT, R20, R175, PT ;  /* 0x000000af1400720c */ /* 0x000fe40003f66270 */
[----:B------:R-:W-:Y:S01]  /*1d20*/  FMNMX R33, R164, R33, !PT ;  /* 0x00000021a4217209 */ /* 0x000fe20007800000 */
[----:B------:R-:W-:Y:S02]  /*1d30*/  IMAD.IADD R34, R29, 0x1, R168 ;  /* 0x000000011d227824 */ /* 0x000fe400078e02a8 */
[----:B------:R-:W-:Y:S01]  /*1d40*/  FMUL R40, R69, UR12 ;  /* 0x0000000c45287c20 */ /* 0x000fe20008400000 */
[C---:B------:R-:W-:Y:S01]  /*1d50*/  LOP3.LUT R169, R163.reuse, 0x51, RZ, 0xfc, !PT ;  /* 0x00000051a3a97812 */ /* 0x040fe200078efcff */
[----:B------:R-:W-:Y:S01]  /*1d60*/  FMUL R168, R56, UR12 ;  /* 0x0000000c38a87c20 */ /* 0x000fe20008400000 */
[----:B------:R-:W-:-:S02]  /*1d70*/  LOP3.LUT R167, R163, 0x50, RZ, 0xfc, !PT ;  /* 0x00000050a3a77812 */ /* 0x000fc400078efcff */
[C---:B------:R-:W-:Y:S02]  /*1d80*/  LOP3.LUT R165, R163.reuse, 0x49, RZ, 0xfc, !PT ;  /* 0x00000049a3a57812 */ /* 0x040fe400078efcff */
[C---:B------:R-:W-:Y:S02]  /*1d90*/  LOP3.LUT R29, R163.reuse, 0x48, RZ, 0xfc, !PT ;  /* 0x00000048a31d7812 */ /* 0x040fe400078efcff */
[----:B------:R-:W-:Y:S02]  /*1da0*/  ISETP.GE.AND P2, PT, R20, R173, PT ;  /* 0x000000ad1400720c */ /* 0x000fe40003f46270 */
[----:B------:R-:W-:Y:S02]  /*1db0*/  FSEL R44, R44, -INF , P5 ;  /* 0xff8000002c2c7808 */ /* 0x000fe40002800000 */
[----:B------:R-:W-:Y:S02]  /*1dc0*/  LOP3.LUT R163, R163, 0x41, RZ, 0xfc, !PT ;  /* 0x00000041a3a37812 */ /* 0x000fe400078efcff */
[----:B------:R-:W-:-:S02]  /*1dd0*/  FSEL R48, R48, -INF , P3 ;  /* 0xff80000030307808 */ /* 0x000fc40001800000 */
[----:B------:R-:W-:Y:S02]  /*1de0*/  ISETP.GE.AND P5, PT, R20, R27, PT ;  /* 0x0000001b1400720c */ /* 0x000fe40003fa6270 */
[----:B------:R-:W-:Y:S01]  /*1df0*/  FMNMX R33, R52, R33, !PT ;  /* 0x0000002134217209 */ /* 0x000fe20007800000 */
[----:B------:R-:W-:Y:S01]  /*1e00*/  FMUL R170, R57, UR12 ;  /* 0x0000000c39aa7c20 */ /* 0x000fe20008400000 */
[----:B------:R-:W-:Y:S02]  /*1e10*/  FSEL R40, R40, -INF , P2 ;  /* 0xff80000028287808 */ /* 0x000fe40001000000 */
[----:B------:R-:W-:Y:S02]  /*1e20*/  ISETP.GE.AND P2, PT, R20, R163, PT ;  /* 0x000000a31400720c */ /* 0x000fe40003f46270 */
[----:B------:R-:W-:Y:S02]  /*1e30*/  FSEL R168, R168, -INF , P5 ;  /* 0xff800000a8a87808 */ /* 0x000fe40002800000 */
[----:B------:R-:W-:Y:S01]  /*1e40*/  FMNMX R33, R48, R33, !PT ;  /* 0x0000002130217209 */ /* 0x000fe20007800000 */
[----:B------:R-:W-:Y:S01]  /*1e50*/  FMUL R56, R60, UR12 ;  /* 0x0000000c3c387c20 */ /* 0x000fe20008400000 */
[----:B------:R-:W-:-:S02]  /*1e60*/  ISETP.GE.AND P3, PT, R20, R29, PT ;  /* 0x0000001d1400720c */ /* 0x000fc40003f66270 */
[----:B------:R-:W-:Y:S02]  /*1e70*/  FSEL R170, R170, -INF , P2 ;  /* 0xff800000aaaa7808 */ /* 0x000fe40001000000 */
[----:B------:R-:W-:Y:S01]  /*1e80*/  FMNMX R37, R168, R33, !PT ;  /* 0x00000021a8257209 */ /* 0x000fe20007800000 */
[----:B------:R-:W-:Y:S01]  /*1e90*/  FMUL R61, R61, UR12 ;  /* 0x0000000c3d3d7c20 */ /* 0x000fe20008400000 */
[----:B------:R-:W-:Y:S02]  /*1ea0*/  ISETP.GE.AND P2, PT, R20, R165, PT ;  /* 0x000000a51400720c */ /* 0x000fe40003f46270 */
[----:B------:R-:W-:Y:S02]  /*1eb0*/  FSEL R56, R56, -INF , P3 ;  /* 0xff80000038387808 */ /* 0x000fe40001800000 */
[----:B------:R-:W-:Y:S01]  /*1ec0*/  FMNMX R37, R170, R37, !PT ;  /* 0x00000025aa257209 */ /* 0x000fe20007800000 */
[----:B------:R-:W-:Y:S01]  /*1ed0*/  FMUL R68, R64, UR12 ;  /* 0x0000000c40447c20 */ /* 0x000fe20008400000 */
[----:B------:R-:W-:-:S02]  /*1ee0*/  FSEL R64, R61, -INF , P2 ;  /* 0xff8000003d407808 */ /* 0x000fc40001000000 */
[----:B------:R-:W-:Y:S02]  /*1ef0*/  ISETP.GE.AND P2, PT, R20, R167, PT ;  /* 0x000000a71400720c */ /* 0x000fe40003f46270 */
[----:B------:R-:W-:Y:S01]  /*1f00*/  FMNMX R37, R56, R37, !PT ;  /* 0x0000002538257209 */ /* 0x000fe20007800000 */
[----:B------:R-:W-:Y:S01]  /*1f10*/  FMUL R60, R65, UR12 ;  /* 0x0000000c413c7c20 */ /* 0x000fe20008400000 */
[----:B------:R-:W-:Y:S02]  /*1f20*/  ISETP.GE.AND P5, PT, R20, R169, PT ;  /* 0x000000a91400720c */ /* 0x000fe40003fa6270 */
[----:B------:R-:W-:Y:S02]  /*1f30*/  FSEL R68, R68, -INF , P2 ;  /* 0xff80000044447808 */ /* 0x000fe40001000000 */
[----:B------:R-:W-:Y:S02]  /*1f40*/  FMNMX R37, R64, R37, !PT ;  /* 0x0000002540257209 */ /* 0x000fe40007800000 */
[----:B------:R-:W-:-:S02]  /*1f50*/  LOP3.LUT R33, R34, 0xffff, RZ, 0xc0, !PT ;  /* 0x0000ffff22217812 */ /* 0x000fc400078ec0ff */
[----:B------:R-:W-:Y:S02]  /*1f60*/  FSEL R60, R60, -INF , P5 ;  /* 0xff8000003c3c7808 */ /* 0x000fe40002800000 */
[----:B------:R-:W-:Y:S02]  /*1f70*/  FMNMX R37, R68, R37, !PT ;  /* 0x0000002544257209 */ /* 0x000fe40007800000 */
[--C-:B------:R-:W-:Y:S02]  /*1f80*/  SHF.R.U32.HI R34, RZ, 0xf, R33.reuse ;  /* 0x0000000fff227819 */ /* 0x100fe40000011621 */
[----:B------:R-:W-:Y:S01]  /*1f90*/  FMNMX R37, R60, R37, !PT ;  /* 0x000000253c257209 */ /* 0x000fe20007800000 */
[----:B------:R-:W-:Y:S01]  /*1fa0*/  FMUL R72, R72, UR12 ;  /* 0x0000000c48487c20 */ /* 0x000fe20008400000 */
[----:B------:R-:W-:Y:S02]  /*1fb0*/  LOP3.LUT P3, RZ, R34, 0x1, RZ, 0xc0, !PT ;  /* 0x0000000122ff7812 */ /* 0x000fe4000786c0ff */
[----:B------:R-:W-:-:S02]  /*1fc0*/  SHF.R.U32.HI R34, RZ, 0xe, R33 ;  /* 0x0000000eff227819 */ /* 0x000fc40000011621 */
[----:B------:R-:W-:Y:S01]  /*1fd0*/  FMNMX R37, R44, R37, !PT ;  /* 0x000000252c257209 */ /* 0x000fe20007800000 */
[----:B------:R-:W-:Y:S01]  /*1fe0*/  FMUL R73, R73, UR12 ;  /* 0x0000000c49497c20 */ /* 0x000fe20008400000 */
[----:B------:R-:W-:Y:S02]  /*1ff0*/  LOP3.LUT P5, RZ, R34, 0x1, RZ, 0xc0, !PT ;  /* 0x0000000122ff7812 */ /* 0x000fe400078ac0ff */
[--C-:B------:R-:W-:Y:S02]  /*2000*/  SHF.R.U32.HI R36, RZ, 0xb, R33.reuse ;  /* 0x0000000bff247819 */ /* 0x100fe40000011621 */
[----:B------:R-:W-:Y:S02]  /*2010*/  SHF.R.U32.HI R34, RZ, 0xa, R33 ;  /* 0x0000000aff227819 */ /* 0x000fe40000011621 */
[----:B------:R-:W-:Y:S02]  /*2020*/  FSEL R72, R72, -INF , !P3 ;  /* 0xff80000048487808 */ /* 0x000fe40005800000 */
[----:B------:R-:W-:Y:S01]  /*2030*/  FMNMX R37, R40, R37, !PT ;  /* 0x0000002528257209 */ /* 0x000fe20007800000 */
[----:B------:R-:W-:Y:S01]  /*2040*/  FMUL R172, R76, UR12 ;  /* 0x0000000c4cac7c20 */ /* 0x000fe20008400000 */
[----:B------:R-:W-:-:S02]  /*2050*/  LOP3.LUT P2, RZ, R36, 0x1, RZ, 0xc0, !PT ;  /* 0x0000000124ff7812 */ /* 0x000fc4000784c0ff */
[----:B------:R-:W-:Y:S02]  /*2060*/  LOP3.LUT P3, RZ, R34, 0x1, RZ, 0xc0, !PT ;  /* 0x0000000122ff7812 */ /* 0x000fe4000786c0ff */
[----:B------:R-:W-:Y:S02]  /*2070*/  FSEL R76, R73, -INF , !P5 ;  /* 0xff800000494c7808 */ /* 0x000fe40006800000 */
[----:B------:R-:W-:Y:S02]  /*2080*/  FMNMX R37, R72, R37, !PT ;  /* 0x0000002548257209 */ /* 0x000fe40007800000 */
[----:B------:R-:W-:Y:S01]  /*2090*/  SHF.R.U32.HI R34, RZ, 0x7, R33 ;  /* 0x00000007ff227819 */ /* 0x000fe20000011621 */
[----:B------:R-:W-:Y:S01]  /*20a0*/  FMUL R77, R77, UR12 ;  /* 0x0000000c4d4d7c20 */ /* 0x000fe20008400000 */
[----:B------:R-:W-:Y:S02]  /*20b0*/  FSEL R172, R172, -INF , !P2 ;  /* 0xff800000acac7808 */ /* 0x000fe40005000000 */
[----:B------:R-:W-:-:S02]  /*20c0*/  FMNMX R37, R76, R37, !PT ;  /* 0x000000254c257209 */ /* 0x000fc40007800000 */
[----:B------:R-:W-:Y:S01]  /*20d0*/  LOP3.LUT P5, RZ, R34, 0x1, RZ, 0xc0, !PT ;  /* 0x0000000122ff7812 */ /* 0x000fe200078ac0ff */
[----:B------:R-:W-:Y:S01]  /*20e0*/  FMUL R176, R80, UR12 ;  /* 0x0000000c50b07c20 */ /* 0x000fe20008400000 */
[--C-:B------:R-:W-:Y:S02]  /*20f0*/  SHF.R.U32.HI R34, RZ, 0x6, R33.reuse ;  /* 0x00000006ff227819 */ /* 0x100fe40000011621 */
[----:B------:R-:W-:Y:S02]  /*2100*/  FSEL R80, R77, -INF , !P3 ;  /* 0xff8000004d507808 */ /* 0x000fe40005800000 */
[----:B------:R-:W-:Y:S01]  /*2110*/  FMNMX R37, R172, R37, !PT ;  /* 0x00000025ac257209 */ /* 0x000fe20007800000 */
[----:B------:R-:W-:Y:S01]  /*2120*/  FMUL R81, R81, UR12 ;  /* 0x0000000c51517c20 */ /* 0x000fe20008400000 */
[----:B------:R-:W-:Y:S02]  /*2130*/  LOP3.LUT P2, RZ, R34, 0x1, RZ, 0xc0, !PT ;  /* 0x0000000122ff7812 */ /* 0x000fe4000784c0ff */
[----:B------:R-:W-:-:S02]  /*2140*/  SHF.R.U32.HI R34, RZ, 0x3, R33 ;  /* 0x00000003ff227819 */ /* 0x000fc40000011621 */
[----:B------:R-:W-:Y:S02]  /*2150*/  FSEL R176, R176, -INF , !P5 ;  /* 0xff800000b0b07808 */ /* 0x000fe40006800000 */
[----:B------:R-:W-:Y:S01]  /*2160*/  FMNMX R37, R80, R37, !PT ;  /* 0x0000002550257209 */ /* 0x000fe20007800000 */
[----:B------:R-:W-:Y:S01]  /*2170*/  FMUL R178, R84, UR12 ;  /* 0x0000000c54b27c20 */ /* 0x000fe20008400000 */
[----:B------:R-:W-:Y:S02]  /*2180*/  LOP3.LUT P3, RZ, R34, 0x1, RZ, 0xc0, !PT ;  /* 0x0000000122ff7812 */ /* 0x000fe4000786c0ff */
[----:B------:R-:W-:Y:S02]  /*2190*/  SHF.R.U32.HI R34, RZ, 0x2, R33 ;  /* 0x00000002ff227819 */ /* 0x000fe40000011621 */
[----:B------:R-:W-:Y:S02]  /*21a0*/  FSEL R84, R81, -INF , !P2 ;  /* 0xff80000051547808 */ /* 0x000fe40005000000 */
[----:B------:R-:W-:Y:S01]  /*21b0*/  FMNMX R37, R176, R37, !PT ;  /* 0x00000025b0257209 */ /* 0x000fe20007800000 */
[----:B------:R-:W-:Y:S01]  /*21c0*/  FMUL R180, R85, UR12 ;  /* 0x0000000c55b47c20 */ /* 0x000fe20008400000 */
[----:B------:R-:W-:-:S02]  /*21d0*/  LOP3.LUT P2, RZ, R34, 0x1, RZ, 0xc0, !PT ;  /* 0x0000000122ff7812 */ /* 0x000fc4000784c0ff */
[----:B------:R-:W-:Y:S02]  /*21e0*/  FSEL R178, R178, -INF , !P3 ;  /* 0xff800000b2b27808 */ /* 0x000fe40005800000 */
[----:B------:R-:W-:Y:S02]  /*21f0*/  FMNMX R37, R84, R37, !PT ;  /* 0x0000002554257209 */ /* 0x000fe40007800000 */
[----:B------:R-:W-:Y:S02]  /*2200*/  FSEL R180, R180, -INF , !P2 ;  /* 0xff800000b4b47808 */ /* 0x000fe40005000000 */
[----:B------:R-:W-:-:S04]  /*2210*/  FMNMX R37, R178, R37, !PT ;  /* 0x00000025b2257209 */ /* 0x000fc80007800000 */
[----:B------:R-:W-:-:S05]  /*2220*/  FMNMX R37, R180, R37, !PT ;  /* 0x00000025b4257209 */ /* 0x000fca0007800000 */
[----:B------:R-:W0:Y:S01]  /*2230*/  SHFL.BFLY PT, R36, R37, 0x2, 0x1f ;  /* 0x0c401f0025247f89 */ /* 0x000e2200000e0000 */
[----:B------:R-:W-:Y:S01]  /*2240*/  FMUL R35, R35, UR12 ;  /* 0x0000000c23237c20 */ /* 0x000fe20008400000 */
[----:B------:R-:W-:-:S04]  /*2250*/  FMUL R34, R38, UR12 ;  /* 0x0000000c26227c20 */ /* 0x000fc80008400000 */
[----:B------:R-:W-:Y:S02]  /*2260*/  FSEL R38, R35, -INF , P1 ;  /* 0xff80000023267808 */ /* 0x000fe40000800000 */
[----:B0-----:R-:W-:-:S05]  /*2270*/  FMNMX R36, R37, R36, !PT ;  /* 0x0000002425247209 */ /* 0x001fca0007800000 */
[----:B------:R-:W0:Y:S01]  /*2280*/  SHFL.BFLY PT, R35, R36, 0x1, 0x1f ;  /* 0x0c201f0024237f89 */ /* 0x000e2200000e0000 */
[----:B------:R-:W-:Y:S01]  /*2290*/  FMUL R42, R42, UR12 ;  /* 0x0000000c2a2a7c20 */ /* 0x000fe20008400000 */
[----:B------:R-:W-:Y:S01]  /*22a0*/  ISETP.GE.AND P3, PT, R156, R187, PT ;  /* 0x000000bb9c00720c */ /* 0x000fe20003f66270 */
[----:B------:R-:W-:Y:S01]  /*22b0*/  FMUL R45, R46, UR12 ;  /* 0x0000000c2e2d7c20 */ /* 0x000fe20008400000 */
[----:B------:R-:W-:Y:S01]  /*22c0*/  FMUL R41, R39, UR12 ;  /* 0x0000000c27297c20 */ /* 0x000fe20008400000 */
[----:B------:R-:W-:Y:S01]  /*22d0*/  FMUL R46, R47, UR12 ;  /* 0x0000000c2f2e7c20 */ /* 0x000fe20008400000 */
[----:B------:R-:W-:Y:S01]  /*22e0*/  FSEL R39, R34, -INF , P6 ;  /* 0xff80000022277808 */ /* 0x000fe20003000000 */
[----:B------:R-:W-:Y:S01]  /*22f0*/  FMUL R47, R50, UR12 ;  /* 0x0000000c322f7c20 */ /* 0x000fe20008400000 */
[----:B------:R-:W-:Y:S01]  /*2300*/  FMUL R69, R59, UR12 ;  /* 0x0000000c3b457c20 */ /* 0x000fe20008400000 */
[----:B------:R-:W-:Y:S01]  /*2310*/  FMUL R77, R58, UR12 ;  /* 0x0000000c3a4d7c20 */ /* 0x000fe20008400000 */
[----:B------:R-:W-:Y:S01]  /*2320*/  ISETP.GE.AND P6, PT, R156, R179, PT ;  /* 0x000000b39c00720c */ /* 0x000fe20003fc6270 */
[----:B------:R-:W-:Y:S01]  /*2330*/  FMUL R50, R55, UR12 ;  /* 0x0000000c37327c20 */ /* 0x000fe20008400000 */
[----:B0-----:R-:W-:-:S04]  /*2340*/  FMNMX R35, R36, R35, !PT ;  /* 0x0000002324237209 */ /* 0x001fc80007800000 */
[----:B------:R-:W-:-:S05]  /*2350*/  FMNMX R57, R35, R18, !PT ;  /* 0x0000001223397209 */ /* 0x000fca0007800000 */
[--C-:B------:R-:W-:Y:S01]  /*2360*/  FADD R24, R24, -R57.reuse ;  /* 0x8000003918187221 */ /* 0x100fe20000000000 */
[----:B------:R-:W-:Y:S01]  /*2370*/  FADD R25, R25, -R57 ;  /* 0x8000003919197221 */ /* 0x000fe20000000000 */
[----:B------:R-:W-:Y:S02]  /*2380*/  FSEL R42, R42, -INF , P3 ;  /* 0xff8000002a2a7808 */ /* 0x000fe40001800000 */
[----:B------:R-:W-:Y:S01]  /*2390*/  FMUL R58, R24, 1.4426950216293334961 ;  /* 0x3fb8aa3b183a7820 */ /* 0x000fe20000400000 */
[----:B------:R-:W-:Y:S01]  /*23a0*/  FMUL R59, R25, 1.4426950216293334961 ;  /* 0x3fb8aa3b193b7820 */ /* 0x000fe20000400000 */
[----:B------:R-:W-:Y:S01]  /*23b0*/  ISETP.GE.AND P3, PT, R156, R175, PT ;  /* 0x000000af9c00720c */ /* 0x000fe20003f66270 */
[----:B------:R-:W-:Y:S01]  /*23c0*/  IMAD.WIDE R24, R147, 0x2, R4 ;  /* 0x0000000293187825 */ /* 0x000fe200078e0204 */
[----:B------:R-:W-:-:S03]  /*23d0*/  FSEL R47, R47, -INF , P6 ;  /* 0xff8000002f2f7808 */ /* 0x000fc60003000000 */
[----:B------:R-:W-:Y:S01]  /*23e0*/  FMUL R55, R67, UR12 ;  /* 0x0000000c43377c20 */ /* 0x000fe20008400000 */
[----:B------:R-:W-:Y:S01]  /*23f0*/  IMAD.WIDE R34, R147, 0x2, R8 ;  /* 0x0000000293227825 */ /* 0x000fe200078e0208 */
[----:B------:R-:W-:-:S03]  /*2400*/  ISETP.GE.AND P6, PT, R156, R167, PT ;  /* 0x000000a79c00720c */ /* 0x000fc60003fc6270 */
[----:B------:R-:W-:Y:S01]  /*2410*/  FMUL R67, R66, UR12 ;  /* 0x0000000c42437c20 */ /* 0x000fe20008400000 */
[----:B------:R-:W-:Y:S01]  /*2420*/  FSEL R50, R50, -INF , P3 ;  /* 0xff80000032327808 */ /* 0x000fe20001800000 */
[----:B------:R0:W2:Y:S01]  /*2430*/  LDG.E.U16 R167, desc[UR14][R24.64] ;  /* 0x0000000e18a77981 */ /* 0x0000a2000c1e1500 */
[C---:B------:R-:W-:Y:S01]  /*2440*/  ISETP.GE.AND P3, PT, R156.reuse, R29, PT ;  /* 0x0000001d9c00720c */ /* 0x040fe20003f66270 */
[----:B------:R-:W-:Y:S01]  /*2450*/  FMUL R49, R51, UR12 ;  /* 0x0000000c33317c20 */ /* 0x000fe20008400000 */
[----:B------:R-:W-:Y:S01]  /*2460*/  ISETP.GE.AND P5, PT, R156, R185, PT ;  /* 0x000000b99c00720c */ /* 0x000fe20003fa6270 */
[----:B------:R1:W3:Y:S01]  /*2470*/  LDG.E.U16 R85, desc[UR14][R34.64] ;  /* 0x0000000e22557981 */ /* 0x0002e2000c1e1500 */
[----:B------:R-:W-:Y:S01]  /*2480*/  SHF.R.U32.HI R29, RZ, 0xc, R33 ;  /* 0x0000000cff1d7819 */ /* 0x000fe20000011621 */
[----:B------:R-:W-:Y:S01]  /*2490*/  FMUL R51, R71, UR12 ;  /* 0x0000000c47337c20 */ /* 0x000fe20008400000 */
[----:B------:R-:W-:Y:S01]  /*24a0*/  FSEL R41, R41, -INF , P4 ;  /* 0xff80000029297808 */ /* 0x000fe20002000000 */
[----:B------:R-:W-:Y:S01]  /*24b0*/  FMUL R73, R63, UR12 ;  /* 0x0000000c3f497c20 */ /* 0x000fe20008400000 */
[----:B0-----:R-:W-:Y:S01]  /*24c0*/  FMNMX R25, R160, R161, !PT ;  /* 0x000000a1a0197209 */ /* 0x001fe20007800000 */
[----:B------:R-:W-:Y:S01]  /*24d0*/  FMUL R71, R62, UR12 ;  /* 0x0000000c3e477c20 */ /* 0x000fe20008400000 */
[----:B------:R-:W-:Y:S01]  /*24e0*/  ISETP.GE.AND P4, PT, R156, R177, PT ;  /* 0x000000b19c00720c */ /* 0x000fe20003f86270 */
[----:B-1----:R-:W-:Y:S01]  /*24f0*/  IMAD.WIDE R34, R147, 0x2, R138 ;  /* 0x0000000293227825 */ /* 0x002fe200078e028a */
[----:B------:R-:W-:-:S03]  /*2500*/  FSEL R67, R67, -INF , P6 ;  /* 0xff80000043437808 */ /* 0x000fc60003000000 */
[----:B------:R-:W-:Y:S01]  /*2510*/  FMUL R53, R70, UR12 ;  /* 0x0000000c46357c20 */ /* 0x000fe20008400000 */
[----:B------:R-:W-:Y:S01]  /*2520*/  FSEL R45, R45, -INF , P5 ;  /* 0xff8000002d2d7808 */ /* 0x000fe20002800000 */
[----:B------:R-:W-:Y:S01]  /*2530*/  IMAD.WIDE R62, R147, 0x2, R6 ;  /* 0x00000002933e7825 */ /* 0x000fe200078e0206 */
[----:B------:R-:W-:-:S03]  /*2540*/  LOP3.LUT P6, RZ, R29, 0x1, RZ, 0xc0, !PT ;  /* 0x000000011dff7812 */ /* 0x000fc600078cc0ff */
[----:B------:R-:W-:Y:S01]  /*2550*/  FADD R28, R28, -R57 ;  /* 0x800000391c1c7221 */ /* 0x000fe20000000000 */
[----:B------:R-:W-:Y:S02]  /*2560*/  FMNMX R66, R54, R25, !PT ;  /* 0x0000001936427209 */ /* 0x000fe40007800000 */
[C---:B------:R-:W-:Y:S01]  /*2570*/  ISETP.GE.AND P1, PT, R156.reuse, R181, PT ;  /* 0x000000b59c00720c */ /* 0x040fe20003f26270 */
[----:B------:R-:W-:Y:S01]  /*2580*/  IMAD.WIDE R36, R147, 0x2, R14 ;  /* 0x0000000293247825 */ /* 0x000fe200078e020e */
[C---:B------:R-:W-:Y:S01]  /*2590*/  ISETP.GE.AND P5, PT, R156.reuse, R171, PT ;  /* 0x000000ab9c00720c */ /* 0x040fe20003fa6270 */
[----:B------:R0:W4:Y:S01]  /*25a0*/  LDG.E.U16 R34, desc[UR14][R34.64] ;  /* 0x0000000e22227981 */ /* 0x000122000c1e1500 */
[----:B------:R-:W-:Y:S02]  /*25b0*/  SHF.R.U32.HI R29, RZ, 0x8, R33 ;  /* 0x00000008ff1d7819 */ /* 0x000fe40000011621 */
[----:B------:R-:W-:Y:S01]  /*25c0*/  FSEL R49, R49, -INF , P4 ;  /* 0xff80000031317808 */ /* 0x000fe20002000000 */
[----:B------:R-:W-:Y:S01]  /*25d0*/  FMUL R43, R43, UR12 ;  /* 0x0000000c2b2b7c20 */ /* 0x000fe20008400000 */
[----:B------:R-:W-:Y:S01]  /*25e0*/  ISETP.GE.AND P4, PT, R156, R165, PT ;  /* 0x000000a59c00720c */ /* 0x000fe20003f86270 */
[----:B------:R-:W5:Y:S01]  /*25f0*/  LDG.E.U16 R36, desc[UR14][R36.64] ;  /* 0x0000000e24247981 */ /* 0x000f62000c1e1500 */
[----:B------:R-:W-:-:S02]  /*2600*/  FSEL R71, R71, -INF , P3 ;  /* 0xff80000047477808 */ /* 0x000fc40001800000 */
[----:B------:R-:W-:Y:S01]  /*2610*/  FSEL R46, R46, -INF , P1 ;  /* 0xff8000002e2e7808 */ /* 0x000fe20000800000 */
[----:B------:R1:W2:Y:S01]  /*2620*/  LDG.E.U16 R165, desc[UR14][R62.64] ;  /* 0x0000000e3ea57981 */ /* 0x0002a2000c1e1500 */
[----:B0-----:R-:W-:Y:S02]  /*2630*/  FMNMX R35, R31, R66, !PT ;  /* 0x000000421f237209 */ /* 0x001fe40007800000 */
[----:B------:R-:W-:Y:S02]  /*2640*/  FSEL R53, R53, -INF , P5 ;  /* 0xff80000035357808 */ /* 0x000fe40002800000 */
[----:B------:R-:W-:Y:S02]  /*2650*/  LOP3.LUT P3, RZ, R29, 0x1, RZ, 0xc0, !PT ;  /* 0x000000011dff7812 */ /* 0x000fe4000786c0ff */
[C---:B------:R-:W-:Y:S02]  /*2660*/  ISETP.GE.AND P2, PT, R156.reuse, R183, PT ;  /* 0x000000b79c00720c */ /* 0x040fe40003f46270 */
[----:B------:R-:W-:Y:S01]  /*2670*/  ISETP.GE.AND P1, PT, R156, R169, PT ;  /* 0x000000a99c00720c */ /* 0x000fe20003f26270 */
[----:B-1----:R-:W-:Y:S01]  /*2680*/  FMUL R62, R28, 1.4426950216293334961 ;  /* 0x3fb8aa3b1c3e7820 */ /* 0x002fe20000400000 */
[----:B------:R-:W-:Y:S01]  /*2690*/  ISETP.GE.AND P5, PT, R156, R27, PT ;  /* 0x0000001b9c00720c */ /* 0x000fe20003fa6270 */
[----:B------:R-:W-:Y:S01]  /*26a0*/  IMAD.WIDE R28, R147, 0x2, R10 ;  /* 0x00000002931c7825 */ /* 0x000fe200078e020a */
[----:B------:R-:W-:-:S02]  /*26b0*/  SHF.R.U32.HI R27, RZ, 0xd, R33 ;  /* 0x0000000dff1b7819 */ /* 0x000fc40000011621 */
[----:B------:R-:W-:Y:S01]  /*26c0*/  FMNMX R35, R32, R35, !PT ;  /* 0x0000002320237209 */ /* 0x000fe20007800000 */
[----:B------:R-:W-:Y:S01]  /*26d0*/  FADD R37, R188, -R57 ;  /* 0x80000039bc257221 */ /* 0x000fe20000000000 */
[----:B------:R-:W-:Y:S01]  /*26e0*/  FSEL R43, R43, -INF , P2 ;  /* 0xff8000002b2b7808 */ /* 0x000fe20001000000 */
[----:B------:R0:W4:Y:S01]  /*26f0*/  LDG.E.U16 R188, desc[UR14][R28.64] ;  /* 0x0000000e1cbc7981 */ /* 0x000122000c1e1500 */
[----:B------:R-:W-:Y:S02]  /*2700*/  FSEL R55, R55, -INF , P1 ;  /* 0xff80000037377808 */ /* 0x000fe40000800000 */
[----:B------:R-:W-:Y:S02]  /*2710*/  ISETP.GE.AND P2, PT, R156, R173, PT ;  /* 0x000000ad9c00720c */ /* 0x000fe40003f46270 */
[----:B------:R-:W-:Y:S02]  /*2720*/  LOP3.LUT P1, RZ, R27, 0x1, RZ, 0xc0, !PT ;  /* 0x000000011bff7812 */ /* 0x000fe4000782c0ff */
[----:B------:R-:W-:-:S02]  /*2730*/  SHF.R.U32.HI R27, RZ, 0x9, R33 ;  /* 0x00000009ff1b7819 */ /* 0x000fc40000011621 */
[----:B0-----:R-:W-:Y:S01]  /*2740*/  FMNMX R28, R38, R35, !PT ;  /* 0x00000023261c7209 */ /* 0x001fe20007800000 */
[----:B------:R-:W-:Y:S01]  /*2750*/  FMUL R37, R37, 1.4426950216293334961 ;  /* 0x3fb8aa3b25257820 */ /* 0x000fe20000400000 */
[----:B------:R-:W-:Y:S02]  /*2760*/  FSEL R51, R51, -INF , P2 ;  /* 0xff80000033337808 */ /* 0x000fe40001000000 */
[----:B------:R-:W-:Y:S02]  /*2770*/  FSEL R73, R73, -INF , P4 ;  /* 0xff80000049497808 */ /* 0x000fe40002000000 */
[----:B------:R-:W-:Y:S02]  /*2780*/  ISETP.GE.AND P2, PT, R156, R163, PT ;  /* 0x000000a39c00720c */ /* 0x000fe40003f46270 */
[----:B------:R-:W-:Y:S02]  /*2790*/  LOP3.LUT P4, RZ, R27, 0x1, RZ, 0xc0, !PT ;  /* 0x000000011bff7812 */ /* 0x000fe4000788c0ff */
[----:B------:R-:W-:-:S02]  /*27a0*/  FMNMX R70, R39, R28, !PT ;  /* 0x0000001c27467209 */ /* 0x000fc40007800000 */
[----:B------:R-:W-:Y:S01]  /*27b0*/  SHF.R.U32.HI R27, RZ, 0x5, R33 ;  /* 0x00000005ff1b7819 */ /* 0x000fe20000011621 */
[----:B------:R0:W-:Y:S01]  /*27c0*/  MUFU.EX2 R63, R37 ;  /* 0x00000025003f7308 */ /* 0x0001e20000000800 */
[--C-:B------:R-:W-:Y:S01]  /*27d0*/  FADD R192, R192, -R57.reuse ;  /* 0x80000039c0c07221 */ /* 0x100fe20000000000 */
[----:B------:R-:W-:Y:S01]  /*27e0*/  FSEL R69, R69, -INF , P2 ;  /* 0xff80000045457808 */ /* 0x000fe20001000000 */
[----:B------:R-:W-:Y:S01]  /*27f0*/  FADD R26, R26, -R57 ;  /* 0x800000391a1a7221 */ /* 0x000fe20000000000 */
[----:B------:R-:W-:Y:S02]  /*2800*/  LOP3.LUT P2, RZ, R27, 0x1, RZ, 0xc0, !PT ;  /* 0x000000011bff7812 */ /* 0x000fe4000784c0ff */
[----:B------:R-:W-:Y:S02]  /*2810*/  SHF.R.U32.HI R27, RZ, 0x4, R33 ;  /* 0x00000004ff1b7819 */ /* 0x000fe40000011621 */
[----:B0-----:R-:W-:Y:S01]  /*2820*/  FMNMX R37, R41, R70, !PT ;  /* 0x0000004629257209 */ /* 0x001fe20007800000 */
[----:B------:R-:W-:Y:S01]  /*2830*/  FMUL R70, R192, 1.4426950216293334961 ;  /* 0x3fb8aa3bc0467820 */ /* 0x000fe20000400000 */
[----:B------:R-:W-:-:S02]  /*2840*/  FSEL R77, R77, -INF , P5 ;  /* 0xff8000004d4d7808 */ /* 0x000fc40002800000 */
[----:B------:R-:W-:Y:S01]  /*2850*/  FMNMX R192, R42, R37, !PT ;  /* 0x000000252ac07209 */ /* 0x000fe20007800000 */
[----:B------:R-:W-:Y:S01]  /*2860*/  FMUL R61, R26, 1.4426950216293334961 ;  /* 0x3fb8aa3b1a3d7820 */ /* 0x000fe20000400000 */
[----:B------:R-:W-:Y:S01]  /*2870*/  LOP3.LUT P5, RZ, R27, 0x1, RZ, 0xc0, !PT ;  /* 0x000000011bff7812 */ /* 0x000fe200078ac0ff */
[----:B------:R-:W-:Y:S01]  /*2880*/  IMAD.WIDE R26, R147, 0x2, R12 ;  /* 0x00000002931a7825 */ /* 0x000fe200078e020c */
[----:B------:R-:W-:-:S03]  /*2890*/  FMNMX R192, R43, R192, !PT ;  /* 0x000000c02bc07209 */ /* 0x000fc60007800000 */
[----:B------:R-:W-:Y:S01]  /*28a0*/  FADD R190, R190, -R57 ;  /* 0x80000039bebe7221 */ /* 0x000fe20000000000 */
[----:B------:R-:W-:Y:S01]  /*28b0*/  IMAD.WIDE R24, R147, 0x2, R2 ;  /* 0x0000000293187825 */ /* 0x000fe200078e0202 */
[----:B------:R0:W4:Y:S01]  /*28c0*/  LDG.E.U16 R169, desc[UR14][R26.64] ;  /* 0x0000000e1aa97981 */ /* 0x000122000c1e1500 */
[----:B------:R-:W-:Y:S02]  /*28d0*/  FMNMX R163, R45, R192, !PT ;  /* 0x000000c02da37209 */ /* 0x000fe40007800000 */
[----:B------:R-:W-:Y:S01]  /*28e0*/  FADD R171, R182, -R57 ;  /* 0x80000039b6ab7221 */ /* 0x000fe20000000000 */
[----:B------:R-:W-:Y:S01]  /*28f0*/  FMUL R66, R190, 1.4426950216293334961 ;  /* 0x3fb8aa3bbe427820 */ /* 0x000fe20000400000 */
[----:B------:R-:W-:Y:S01]  /*2900*/  FMNMX R182, R46, R163, !PT ;  /* 0x000000a32eb67209 */ /* 0x000fe20007800000 */
[----:B------:R1:W3:Y:S01]  /*2910*/  LDG.E.U16 R190, desc[UR14][R24.64] ;  /* 0x0000000e18be7981 */ /* 0x0002e2000c1e1500 */
[----:B0-----:R-:W-:Y:S02]  /*2920*/  IMAD.WIDE R26, R147, 0x2, R128 ;  /* 0x00000002931a7825 */ /* 0x001fe400078e0280 */
[----:B------:R-:W-:-:S03]  /*2930*/  FMNMX R182, R47, R182, !PT ;  /* 0x000000b62fb67209 */ /* 0x000fc60007800000 */
[----:B------:R0:W5:Y:S01]  /*2940*/  LDG.E.U16 R35, desc[UR14][R26.64] ;  /* 0x0000000e1a237981 */ /* 0x000162000c1e1500 */
[----:B-1----:R-:W-:-:S04]  /*2950*/  IMAD.WIDE R24, R147, 0x2, R132 ;  /* 0x0000000293187825 */ /* 0x002fc800078e0284 */
[----:B------:R-:W-:-:S04]  /*2960*/  IMAD.WIDE R28, R147, 0x2, R130 ;  /* 0x00000002931c7825 */ /* 0x000fc800078e0282 */
[----:B0-----:R-:W-:Y:S01]  /*2970*/  FADD R26, R184, -R57 ;  /* 0x80000039b81a7221 */ /* 0x001fe20000000000 */
[C---:B------:R-:W-:Y:S01]  /*2980*/  IMAD.WIDE R186, R147.reuse, 0x2, R22 ;  /* 0x0000000293ba7825 */ /* 0x040fe200078e0216 */
[----:B------:R0:W4:Y:S03]  /*2990*/  LDG.E.U16 R184, desc[UR14][R24.64] ;  /* 0x0000000e18b87981 */ /* 0x000126000c1e1500 */
[----:B------:R-:W-:Y:S01]  /*29a0*/  FMUL R81, R26, 1.4426950216293334961 ;  /* 0x3fb8aa3b1a517820 */ /* 0x000fe20000400000 */
[----:B------:R-:W-:Y:S01]  /*29b0*/  IMAD.WIDE R26, R147, 0x2, R134 ;  /* 0x00000002931a7825 */ /* 0x000fe200078e0286 */
[----:B------:R1:W4:Y:S03]  /*29c0*/  LDG.E.U16 R37, desc[UR14][R28.64] ;  /* 0x0000000e1c257981 */ /* 0x000326000c1e1500 */
[----:B------:R-:W-:Y:S01]  /*29d0*/  FMUL R177, R171, 1.4426950216293334961 ;  /* 0x3fb8aa3babb17820 */ /* 0x000fe20000400000 */
[----:B------:R-:W2:Y:S01]  /*29e0*/  LDG.E.U16 R186, desc[UR14][R186.64] ;  /* 0x0000000ebaba7981 */ /* 0x000ea2000c1e1500 */
[----:B0-----:R-:W-:Y:S01]  /*29f0*/  FADD R24, R174, -R57 ;  /* 0x80000039ae187221 */ /* 0x001fe20000000000 */
[----:B------:R-:W-:-:S02]  /*2a00*/  FMNMX R25, R49, R182, !PT ;  /* 0x000000b631197209 */ /* 0x000fc40007800000 */
[----:B------:R0:W4:Y:S01]  /*2a10*/  LDG.E.U16 R171, desc[UR14][R26.64] ;  /* 0x0000000e1aab7981 */ /* 0x000122000c1e1500 */
[----:B-1----:R-:W-:-:S04]  /*2a20*/  IMAD.WIDE R28, R147, 0x2, R136 ;  /* 0x00000002931c7825 */ /* 0x002fc800078e0288 */
[----:B------:R-:W-:Y:S01]  /*2a30*/  FMUL R163, R24, 1.4426950216293334961 ;  /* 0x3fb8aa3b18a37820 */ /* 0x000fe20000400000 */
[----:B------:R-:W-:Y:S01]  /*2a40*/  FMNMX R173, R30, R25, !PT ;  /* 0x000000191ead7209 */ /* 0x000fe20007800000 */
[C---:B------:R-:W-:Y:S01]  /*2a50*/  IMAD.WIDE R24, R147.reuse, 0x2, R140 ;  /* 0x0000000293187825 */ /* 0x040fe200078e028c */
[----:B------:R1:W4:Y:S03]  /*2a60*/  LDG.E.U16 R28, desc[UR14][R28.64] ;  /* 0x0000000e1c1c7981 */ /* 0x000326000c1e1500 */
[----:B0-----:R-:W-:Y:S02]  /*2a70*/  IMAD.WIDE R26, R147, 0x2, R16 ;  /* 0x00000002931a7825 */ /* 0x001fe400078e0210 */
[----:B------:R-:W4:Y:S04]  /*2a80*/  LDG.E.U16 R25, desc[UR14][R24.64] ;  /* 0x0000000e18197981 */ /* 0x000f28000c1e1500 */
[----:B------:R0:W4:Y:S01]  /*2a90*/  LDG.E.U16 R26, desc[UR14][R26.64] ;  /* 0x0000000e1a1a7981 */ /* 0x000122000c1e1500 */
[----:B------:R-:W-:Y:S01]  /*2aa0*/  FADD R175, R166, -R57 ;  /* 0x80000039a6af7221 */ /* 0x000fe20000000000 */
[----:B------:R-:W-:Y:S01]  /*2ab0*/  FMNMX R166, R50, R173, !PT ;  /* 0x000000ad32a67209 */ /* 0x000fe20007800000 */
[----:B-1----:R-:W-:Y:S01]  /*2ac0*/  FMUL R29, R74, UR12 ;  /* 0x0000000c4a1d7c20 */ /* 0x002fe20008400000 */
[----:B------:R-:W-:Y:S01]  /*2ad0*/  SHF.R.U32.HI R33, RZ, 0x1, R33 ;  /* 0x00000001ff217819 */ /* 0x000fe20000011621 */
[----:B------:R-:W-:Y:S01]  /*2ae0*/  FADD R48, R48, -R57 ;  /* 0x8000003930307221 */ /* 0x000fe20000000000 */
[----:B------:R-:W-:Y:S01]  /*2af0*/  FMNMX R166, R77, R166, !PT ;  /* 0x000000a64da67209 */ /* 0x000fe20007800000 */
[----:B------:R-:W-:Y:S01]  /*2b00*/  FMUL R187, R83, UR12 ;  /* 0x0000000c53bb7c20 */ /* 0x000fe20008400000 */
[----:B------:R-:W-:Y:S01]  /*2b10*/  FMUL R185, R82, UR12 ;  /* 0x0000000c52b97c20 */ /* 0x000fe20008400000 */
[----:B------:R-:W-:Y:S01]  /*2b20*/  FMUL R191, R86, UR12 ;  /* 0x0000000c56bf7c20 */ /* 0x000fe20008400000 */
[----:B------:R-:W-:Y:S01]  /*2b30*/  FMNMX R166, R69, R166, !PT ;  /* 0x000000a645a67209 */ /* 0x000fe20007800000 */
[----:B0-----:R-:W-:Y:S01]  /*2b40*/  FMUL R27, R75, UR12 ;  /* 0x0000000c4b1b7c20 */ /* 0x001fe20008400000 */
[----:B------:R-:W-:Y:S01]  /*2b50*/  FMUL R193, R87, UR12 ;  /* 0x0000000c57c17c20 */ /* 0x000fe20008400000 */
[----:B------:R0:W-:Y:S01]  /*2b60*/  MUFU.EX2 R174, R177 ;  /* 0x000000b100ae7308 */ /* 0x0001e20000000800 */
[----:B------:R-:W-:Y:S01]  /*2b70*/  FMNMX R166, R71, R166, !PT ;  /* 0x000000a647a67209 */ /* 0x000fe20007800000 */
[----:B------:R-:W-:Y:S03]  /*2b80*/  BAR.SYNC.DEFER_BLOCKING 0x0 ;  /* 0x0000000000007b1d */ /* 0x000fe60000010000 */
[----:B------:R-:W-:-:S04]  /*2b90*/  FMNMX R166, R73, R166, !PT ;  /* 0x000000a649a67209 */ /* 0x000fc80007800000 */
[----:B------:R-:W-:-:S04]  /*2ba0*/  FMNMX R166, R67, R166, !PT ;  /* 0x000000a643a67209 */ /* 0x000fc80007800000 */
[----:B------:R-:W-:Y:S02]  /*2bb0*/  FMNMX R166, R55, R166, !PT ;  /* 0x000000a637a67209 */ /* 0x000fe40007800000 */
[----:B------:R-:W-:Y:S02]  /*2bc0*/  FSEL R24, R29, -INF , !P1 ;  /* 0xff8000001d187808 */ /* 0x000fe40004800000 */
[----:B------:R-:W-:Y:S02]  /*2bd0*/  FMNMX R166, R53, R166, !PT ;  /* 0x000000a635a67209 */ /* 0x000fe40007800000 */
[----:B------:R-:W-:Y:S01]  /*2be0*/  LOP3.LUT P1, RZ, R33, 0x1, RZ, 0xc0, !PT ;  /* 0x0000000121ff7812 */ /* 0x000fe2000782c0ff */
[----:B------:R-:W-:Y:S01]  /*2bf0*/  FMUL R33, R79, UR12 ;  /* 0x0000000c4f217c20 */ /* 0x000fe20008400000 */
[----:B------:R-:W-:Y:S01]  /*2c00*/  FMNMX R79, R51, R166, !PT ;  /* 0x000000a6334f7209 */ /* 0x000fe20007800000 */
[----:B------:R-:W-:Y:S01]  /*2c10*/  FMUL R29, R78, UR12 ;  /* 0x0000000c4e1d7c20 */ /* 0x000fe20008400000 */
[----:B------:R-:W-:Y:S01]  /*2c20*/  FMUL R83, R48, 1.4426950216293334961 ;  /* 0x3fb8aa3b30537820 */ /* 0x000fe20000400000 */
[----:B------:R-:W-:-:S02]  /*2c30*/  FSEL R27, R27, -INF , !P6 ;  /* 0xff8000001b1b7808 */ /* 0x000fc40007000000 */
[----:B------:R-:W-:Y:S02]  /*2c40*/  FMNMX R48, R24, R79, !PT ;  /* 0x0000004f18307209 */ /* 0x000fe40007800000 */
[----:B------:R-:W-:Y:S02]  /*2c50*/  FSEL R29, R29, -INF , !P4 ;  /* 0xff8000001d1d7808 */ /* 0x000fe40006000000 */
[----:B------:R-:W-:Y:S02]  /*2c60*/  FMNMX R48, R27, R48, !PT ;  /* 0x000000301b307209 */ /* 0x000fe40007800000 */
[----:B------:R-:W-:Y:S02]  /*2c70*/  FSEL R33, R33, -INF , !P3 ;  /* 0xff80000021217808 */ /* 0x000fe40005800000 */
[----:B------:R-:W-:Y:S02]  /*2c80*/  FMNMX R48, R29, R48, !PT ;  /* 0x000000301d307209 */ /* 0x000fe40007800000 */
[----:B------:R-:W-:-:S02]  /*2c90*/  FSEL R185, R185, -INF , !P2 ;  /* 0xff800000b9b97808 */ /* 0x000fc40005000000 */
[----:B------:R-:W-:Y:S02]  /*2ca0*/  FMNMX R48, R33, R48, !PT ;  /* 0x0000003021307209 */ /* 0x000fe40007800000 */
[----:B------:R-:W-:Y:S02]  /*2cb0*/  FSEL R187, R187, -INF , !P5 ;  /* 0xff800000bbbb7808 */ /* 0x000fe40006800000 */
[----:B------:R-:W-:Y:S02]  /*2cc0*/  FMNMX R48, R185, R48, !PT ;  /* 0x00000030b9307209 */ /* 0x000fe40007800000 */
[----:B------:R-:W-:Y:S02]  /*2cd0*/  FSEL R191, R191, -INF , !P1 ;  /* 0xff800000bfbf7808 */ /* 0x000fe40004800000 */
[----:B------:R-:W-:Y:S02]  /*2ce0*/  FMNMX R48, R187, R48, !PT ;  /* 0x00000030bb307209 */ /* 0x000fe40007800000 */
[----:B------:R-:W-:-:S02]  /*2cf0*/  FSEL R193, R193, -INF , P0 ;  /* 0xff800000c1c17808 */ /* 0x000fc40000000000 */
[----:B------:R-:W-:-:S04]  /*2d00*/  FMNMX R48, R191, R48, !PT ;  /* 0x00000030bf307209 */ /* 0x000fc80007800000 */
[----:B------:R-:W-:-:S05]  /*2d10*/  FMNMX R48, R193, R48, !PT ;  /* 0x00000030c1307209 */ /* 0x000fca0007800000 */
[----:B0-----:R-:W0:Y:S02]  /*2d20*/  SHFL.BFLY PT, R177, R48, 0x2, 0x1f ;  /* 0x0c401f0030b17f89 */ /* 0x001e2400000e0000 */
[----:B0-----:R-:W-:-:S05]  /*2d30*/  FMNMX R48, R48, R177, !PT ;  /* 0x000000b130307209 */ /* 0x001fca0007800000 */
[----:B------:R-:W0:Y:S01]  /*2d40*/  SHFL.BFLY PT, R183, R48, 0x1, 0x1f ;  /* 0x0c201f0030b77f89 */ /* 0x000e2200000e0000 */
[----:B------:R-:W-:-:S04]  /*2d50*/  FADD R80, R80, -R57 ;  /* 0x8000003950507221 */ /* 0x000fc80000000000 */
[----:B------:R-:W-:Y:S01]  /*2d60*/  FMUL R179, R80, 1.4426950216293334961 ;  /* 0x3fb8aa3b50b37820 */ /* 0x000fe20000400000 */
[--C-:B------:R-:W-:Y:S01]  /*2d70*/  FADD R76, R76, -R57.reuse ;  /* 0x800000394c4c7221 */ /* 0x100fe20000000000 */
[----:B------:R-:W-:-:S03]  /*2d80*/  FADD R176, R176, -R57 ;  /* 0x80000039b0b07221 */ /* 0x000fc60000000000 */
[----:B------:R-:W-:Y:S01]  /*2d90*/  FMUL R177, R76, 1.4426950216293334961 ;  /* 0x3fb8aa3b4cb17820 */ /* 0x000fe20000400000 */
[----:B------:R-:W-:Y:S01]  /*2da0*/  FMUL R76, R176, 1.4426950216293334961 ;  /* 0x3fb8aa3bb04c7820 */ /* 0x000fe20000400000 */
[----:B0-----:R-:W-:-:S04]  /*2db0*/  FMNMX R80, R48, R183, !PT ;  /* 0x000000b730507209 */ /* 0x001fc80007800000 */
[----:B------:R-:W-:-:S05]  /*2dc0*/  FMNMX R80, R80, R159, !PT ;  /* 0x0000009f50507209 */ /* 0x000fca0007800000 */
[--C-:B------:R-:W-:Y:S01]  /*2dd0*/  FADD R31, R31, -R80.reuse ;  /* 0x800000501f1f7221 */ /* 0x100fe20000000000 */
[----:B------:R-:W-:-:S03]  /*2de0*/  FADD R30, R30, -R80 ;  /* 0x800000501e1e7221 */ /* 0x000fc60000000000 */
[----:B------:R-:W-:Y:S01]  /*2df0*/  FMUL R31, R31, 1.4426950216293334961 ;  /* 0x3fb8aa3b1f1f7820 */ /* 0x000fe20000400000 */
[----:B------:R-:W-:Y:S01]  /*2e00*/  FMUL R176, R30, 1.4426950216293334961 ;  /* 0x3fb8aa3b1eb07820 */ /* 0x000fe20000400000 */
[--C-:B------:R-:W-:Y:S01]  /*2e10*/  FADD R30, R77, -R80.reuse ;  /* 0x800000504d1e7221 */ /* 0x100fe20000000000 */
[--C-:B------:R-:W-:Y:S01]  /*2e20*/  FADD R194, R194, -R57.reuse ;  /* 0x80000039c2c27221 */ /* 0x100fe20000000000 */
[----:B------:R0:W-:Y:S01]  /*2e30*/  MUFU.EX2 R189, R31 ;  /* 0x0000001f00bd7308 */ /* 0x0001e20000000800 */
[--C-:B------:R-:W-:Y:S01]  /*2e40*/  FADD R27, R27, -R80.reuse ;  /* 0x800000501b1b7221 */ /* 0x100fe20000000000 */
[--C-:B------:R-:W-:Y:S01]  /*2e50*/  FADD R52, R52, -R57.reuse ;  /* 0x8000003934347221 */ /* 0x100fe20000000000 */
[--C-:B------:R-:W-:Y:S01]  /*2e60*/  FADD R24, R24, -R80.reuse ;  /* 0x8000005018187221 */ /* 0x100fe20000000000 */
[--C-:B------:R-:W-:Y:S01]  /*2e70*/  FADD R68, R68, -R57.reuse ;  /* 0x8000003944447221 */ /* 0x100fe20000000000 */
[--C-:B------:R-:W-:Y:S01]  /*2e80*/  FADD R84, R84, -R57.reuse ;  /* 0x8000003954547221 */ /* 0x100fe20000000000 */
[--C-:B------:R-:W-:Y:S01]  /*2e90*/  FADD R178, R178, -R57.reuse ;  /* 0x80000039b2b27221 */ /* 0x100fe20000000000 */
[----:B0-----:R-:W-:Y:S01]  /*2ea0*/  FMUL R31, R30, 1.4426950216293334961 ;  /* 0x3fb8aa3b1e1f7820 */ /* 0x001fe20000400000 */
[--C-:B------:R-:W-:Y:S01]  /*2eb0*/  FADD R30, R69, -R80.reuse ;  /* 0x80000050451e7221 */ /* 0x100fe20000000000 */
[----:B------:R-:W-:Y:S01]  /*2ec0*/  FMUL R65, R194, 1.4426950216293334961 ;  /* 0x3fb8aa3bc2417820 */ /* 0x000fe20000400000 */
[--C-:B------:R-:W-:Y:S01]  /*2ed0*/  FADD R72, R72, -R57.reuse ;  /* 0x8000003948487221 */ /* 0x100fe20000000000 */
[--C-:B------:R-:W-:Y:S01]  /*2ee0*/  FADD R180, R180, -R57.reuse ;  /* 0x80000039b4b47221 */ /* 0x100fe20000000000 */
[----:B------:R-:W-:Y:S01]  /*2ef0*/  FMUL R27, R27, 1.4426950216293334961 ;  /* 0x3fb8aa3b1b1b7820 */ /* 0x000fe20000400000 */
[----:B------:R-:W-:Y:S01]  /*2f00*/  FMUL R52, R52, 1.4426950216293334961 ;  /* 0x3fb8aa3b34347820 */ /* 0x000fe20000400000 */
[----:B------:R-:W-:Y:S01]  /*2f10*/  FMUL R30, R30, 1.4426950216293334961 ;  /* 0x3fb8aa3b1e1e7820 */ /* 0x000fe20000400000 */
[----:B------:R-:W-:Y:S01]  /*2f20*/  FMUL R194, R24, 1.4426950216293334961 ;  /* 0x3fb8aa3b18c27820 */ /* 0x000fe20000400000 */
[----:B------:R-:W-:Y:S01]  /*2f30*/  FMUL R68, R68, 1.4426950216293334961 ;  /* 0x3fb8aa3b44447820 */ /* 0x000fe20000400000 */
[----:B------:R-:W-:Y:S01]  /*2f40*/  FADD R24, R185, -R80 ;  /* 0x80000050b9187221 */ /* 0x000fe20000000000 */
[----:B------:R-:W-:Y:S01]  /*2f50*/  FMUL R181, R84, 1.4426950216293334961 ;  /* 0x3fb8aa3b54b57820 */ /* 0x000fe20000400000 */
[----:B------:R-:W-:Y:S01]  /*2f60*/  FADD R18, -R57, R18 ;  /* 0x0000001239127221 */ /* 0x000fe20000000100 */
[----:B------:R-:W-:Y:S01]  /*2f70*/  FMUL R86, R72, 1.4426950216293334961 ;  /* 0x3fb8aa3b48567820 */ /* 0x000fe20000400000 */
[----:B------:R-:W-:Y:S01]  /*2f80*/  FMUL R84, R178, 1.4426950216293334961 ;  /* 0x3fb8aa3bb2547820 */ /* 0x000fe20000400000 */
[----:B------:R-:W-:Y:S01]  /*2f90*/  FMUL R180, R180, 1.4426950216293334961 ;  /* 0x3fb8aa3bb4b47820 */ /* 0x000fe20000400000 */
[----:B------:R0:W-:Y:S01]  /*2fa0*/  MUFU.EX2 R205, R27 ;  /* 0x0000001b00cd7308 */ /* 0x0001e20000000800 */
[--C-:B------:R-:W-:Y:S01]  /*2fb0*/  FADD R173, R162, -R57.reuse ;  /* 0x80000039a2ad7221 */ /* 0x100fe20000000000 */
[--C-:B------:R-:W-:Y:S01]  /*2fc0*/  FADD R164, R164, -R57.reuse ;  /* 0x80000039a4a47221 */ /* 0x100fe20000000000 */
[--C-:B------:R-:W-:Y:S01]  /*2fd0*/  FADD R168, R168, -R57.reuse ;  /* 0x80000039a8a87221 */ /* 0x100fe20000000000 */
[--C-:B------:R-:W-:Y:S01]  /*2fe0*/  FADD R170, R170, -R57.reuse ;  /* 0x80000039aaaa7221 */ /* 0x100fe20000000000 */
[--C-:B------:R-:W-:Y:S01]  /*2ff0*/  FADD R56, R56, -R57.reuse ;  /* 0x8000003938387221 */ /* 0x100fe20000000000 */
[--C-:B------:R-:W-:Y:S01]  /*3000*/  FADD R64, R64, -R57.reuse ;  /* 0x8000003940407221 */ /* 0x100fe20000000000 */
[----:B------:R-:W-:Y:S01]  /*3010*/  FADD R172, R172, -R57 ;  /* 0x80000039acac7221 */ /* 0x000fe20000000000 */
[----:B------:R1:W-:Y:S01]  /*3020*/  MUFU.EX2 R78, R52 ;  /* 0x00000034004e7308 */ /* 0x0003e20000000800 */
[--C-:B------:R-:W-:Y:S01]  /*3030*/  FADD R160, R160, -R80.reuse ;  /* 0x80000050a0a07221 */ /* 0x100fe20000000000 */
[--C-:B------:R-:W-:Y:S01]  /*3040*/  FADD R161, R161, -R80.reuse ;  /* 0x80000050a1a17221 */ /* 0x100fe20000000000 */
[--C-:B------:R-:W-:Y:S01]  /*3050*/  FADD R71, R71, -R80.reuse ;  /* 0x8000005047477221 */ /* 0x100fe20000000000 */
[--C-:B------:R-:W-:Y:S01]  /*3060*/  FADD R73, R73, -R80.reuse ;  /* 0x8000005049497221 */ /* 0x100fe20000000000 */
[----:B------:R-:W-:Y:S01]  /*3070*/  FADD R67, R67, -R80 ;  /* 0x8000005043437221 */ /* 0x000fe20000000000 */
[----:B0-----:R-:W-:-:S02]  /*3080*/  FADD R27, -R80, R159 ;  /* 0x0000009f501b7221 */ /* 0x001fc40000000100 */
[----:B------:R0:W-:Y:S01]  /*3090*/  MUFU.EX2 R178, R30 ;  /* 0x0000001e00b27308 */ /* 0x0001e20000000800 */
[--C-:B-1----:R-:W-:Y:S01]  /*30a0*/  FADD R52, R60, -R57.reuse ;  /* 0x800000393c347221 */ /* 0x102fe20000000000 */
[--C-:B------:R-:W-:Y:S01]  /*30b0*/  FADD R44, R44, -R57.reuse ;  /* 0x800000392c2c7221 */ /* 0x100fe20000000000 */
[----:B------:R-:W-:Y:S01]  /*30c0*/  FADD R40, R40, -R57 ;  /* 0x8000003928287221 */ /* 0x000fe20000000000 */
[----:B------:R-:W-:Y:S01]  /*30d0*/  FMUL R18, R18, 1.4426950216293334961 ;  /* 0x3fb8aa3b12127820 */ /* 0x000fe20000400000 */
[--C-:B------:R-:W-:Y:S01]  /*30e0*/  FADD R54, R54, -R80.reuse ;  /* 0x8000005036367221 */ /* 0x100fe20000000000 */
[--C-:B------:R-:W-:Y:S01]  /*30f0*/  FADD R32, R32, -R80.reuse ;  /* 0x8000005020207221 */ /* 0x100fe20000000000 */
[--C-:B------:R-:W-:Y:S01]  /*3100*/  FADD R38, R38, -R80.reuse ;  /* 0x8000005026267221 */ /* 0x100fe20000000000 */
[----:B------:R-:W-:Y:S01]  /*3110*/  MUFU.EX2 R60, R68 ;  /* 0x00000044003c7308 */ /* 0x000fe20000000800 */
[----:B0-----:R-:W-:Y:S01]  /*3120*/  FMUL R30, R24, 1.4426950216293334961 ;  /* 0x3fb8aa3b181e7820 */ /* 0x001fe20000400000 */
[--C-:B------:R-:W-:Y:S01]  /*3130*/  FADD R39, R39, -R80.reuse ;  /* 0x8000005027277221 */ /* 0x100fe20000000000 */
        /* <DEDUP_REMOVED lines=17> */
[----:B------:R-:W-:Y:S01]  /*3250*/  FMUL R175, R175, 1.4426950216293334961 ;  /* 0x3fb8aa3bafaf7820 */ /* 0x000fe20000400000 */
[----:B------:R-:W-:Y:S01]  /*3260*/  FMUL R74, R173, 1.4426950216293334961 ;  /* 0x3fb8aa3bad4a7820 */ /* 0x000fe20000400000 */
[----:B------:R-:W-:Y:S01]  /*3270*/  FMUL R164, R164, 1.4426950216293334961 ;  /* 0x3fb8aa3ba4a47820 */ /* 0x000fe20000400000 */
[----:B------:R-:W-:Y:S01]  /*3280*/  FMUL R82, R168, 1.4426950216293334961 ;  /* 0x3fb8aa3ba8527820 */ /* 0x000fe20000400000 */
[----:B------:R-:W-:Y:S01]  /*3290*/  FMUL R56, R56, 1.4426950216293334961 ;  /* 0x3fb8aa3b38387820 */ /* 0x000fe20000400000 */
[----:B------:R-:W-:Y:S01]  /*32a0*/  FMUL R87, R64, 1.4426950216293334961 ;  /* 0x3fb8aa3b40577820 */ /* 0x000fe20000400000 */
[----:B------:R-:W-:Y:S01]  /*32b0*/  FMUL R72, R172, 1.4426950216293334961 ;  /* 0x3fb8aa3bac487820 */ /* 0x000fe20000400000 */
[----:B------:R1:W-:Y:S01]  /*32c0*/  MUFU.EX2 R68, R86 ;  /* 0x0000005600447308 */ /* 0x0003e20000000800 */
[----:B0-----:R-:W-:Y:S01]  /*32d0*/  FMUL R83, R170, 1.4426950216293334961 ;  /* 0x3fb8aa3baa537820 */ /* 0x001fe20000400000 */
[----:B------:R-:W-:Y:S01]  /*32e0*/  FMUL R161, R161, 1.4426950216293334961 ;  /* 0x3fb8aa3ba1a17820 */ /* 0x000fe20000400000 */
[----:B------:R-:W-:Y:S01]  /*32f0*/  FMUL R71, R71, 1.4426950216293334961 ;  /* 0x3fb8aa3b47477820 */ /* 0x000fe20000400000 */
[----:B------:R-:W-:Y:S01]  /*3300*/  FMUL R67, R67, 1.4426950216293334961 ;  /* 0x3fb8aa3b43437820 */ /* 0x000fe20000400000 */
[----:B---3--:R-:W-:Y:S03]  /*3310*/  STS.U16 [R145+UR6+0x400], R190 ;  /* 0x000400be91007988 */ /* 0x008fe60008000406 */
[----:B------:R0:W-:Y:S01]  /*3320*/  MUFU.EX2 R183, R180 ;  /* 0x000000b400b77308 */ /* 0x0001e20000000800 */
[----:B--2---:R-:W-:Y:S04]  /*3330*/  STS.U16 [R145+UR6], R186 ;  /* 0x000000ba91007988 */ /* 0x004fe80008000406 */
[----:B------:R2:W-:Y:S04]  /*3340*/  STS.U16 [R148+UR6+0x80], R85 ;  /* 0x0000805594007988 */ /* 0x0005e80008000406 */
[----:B-----5:R-:W-:Y:S04]  /*3350*/  STS.U16 [R148+UR6+0x480], R35 ;  /* 0x0004802394007988 */ /* 0x020fe80008000406 */
[----:B------:R-:W-:Y:S04]  /*3360*/  STS.U16 [R150+UR6+0x100], R165 ;  /* 0x000100a596007988 */ /* 0x000fe80008000406 */
[----:B----4-:R-:W-:Y:S04]  /*3370*/  STS.U16 [R150+UR6+0x500], R37 ;  /* 0x0005002596007988 */ /* 0x010fe80008000406 */
[----:B------:R-:W-:Y:S04]  /*3380*/  STS.U16 [R151+UR6+0x180], R36 ;  /* 0x0001802497007988 */ /* 0x000fe80008000406 */
[----:B------:R3:W-:Y:S04]  /*3390*/  STS.U16 [R151+UR6+0x580], R184 ;  /* 0x000580b897007988 */ /* 0x0007e80008000406 */
[----:B------:R-:W-:Y:S04]  /*33a0*/  STS.U16 [R152+UR6+0x200], R167 ;  /* 0x000200a798007988 */ /* 0x000fe80008000406 */
[----:B------:R-:W-:Y:S04]  /*33b0*/  STS.U16 [R152+UR6+0x600], R171 ;  /* 0x000600ab98007988 */ /* 0x000fe80008000406 */
[----:B------:R-:W-:Y:S04]  /*33c0*/  STS.U16 [R153+UR6+0x280], R34 ;  /* 0x0002802299007988 */ /* 0x000fe80008000406 */
[----:B------:R-:W-:Y:S04]  /*33d0*/  STS.U16 [R153+UR6+0x680], R28 ;  /* 0x0006801c99007988 */ /* 0x000fe80008000406 */
[----:B------:R-:W-:Y:S04]  /*33e0*/  STS.U16 [R154+UR6+0x300], R169 ;  /* 0x000300a99a007988 */ /* 0x000fe80008000406 */
[----:B------:R-:W-:Y:S04]  /*33f0*/  STS.U16 [R154+UR6+0x700], R25 ;  /* 0x000700199a007988 */ /* 0x000fe80008000406 */
[----:B------:R-:W-:Y:S04]  /*3400*/  STS.U16 [R155+UR6+0x380], R188 ;  /* 0x000380bc9b007988 */ /* 0x000fe80008000406 */
[----:B------:R4:W-:Y:S01]  /*3410*/  STS.U16 [R155+UR6+0x780], R26 ;  /* 0x0007801a9b007988 */ /* 0x0009e20008000406 */
[----:B------:R5:W-:Y:S06]  /*3420*/  MEMBAR.ALL.CTA ;  /* 0x0000000000007992 */ /* 0x000bec0000008000 */
[----:B-----5:R-:W5:Y:S01]  /*3430*/  FENCE.VIEW.ASYNC.S ;  /* 0x00000000000073c6 */ /* 0x020f620000000000 */
[----:B-1----:R-:W-:Y:S01]  /*3440*/  FMUL R86, R160, 1.4426950216293334961 ;  /* 0x3fb8aa3ba0567820 */ /* 0x002fe20000400000 */
[----:B0-----:R-:W-:Y:S01]  /*3450*/  FMUL R180, R73, 1.4426950216293334961 ;  /* 0x3fb8aa3b49b47820 */ /* 0x001fe20000400000 */
[----:B------:R-:W-:Y:S01]  /*3460*/  FMUL R27, R27, 1.4426950216293334961 ;  /* 0x3fb8aa3b1b1b7820 */ /* 0x000fe20000400000 */
        /* <DEDUP_REMOVED lines=23> */
[----:B------:R-:W0:Y:S08]  /*35e0*/  MUFU.EX2 R18, R18 ;  /* 0x0000001200127308 */ /* 0x000e300000000800 */
[----:B------:R-:W1:Y:S08]  /*35f0*/  MUFU.EX2 R159, R27 ;  /* 0x0000001b009f7308 */ /* 0x000e700000000800 */
[----:B------:R-:W-:Y:S08]  /*3600*/  MUFU.EX2 R162, R175 ;  /* 0x000000af00a27308 */ /* 0x000ff00000000800 */
[----:B------:R-:W-:Y:S08]  /*3610*/  MUFU.EX2 R75, R164 ;  /* 0x000000a4004b7308 */ /* 0x000ff00000000800 */
[----:B------:R-:W-:Y:S08]  /*3620*/  MUFU.EX2 R58, R58 ;  /* 0x0000003a003a7308 */ /* 0x000ff00000000800 */
[----:B------:R-:W4:Y:S08]  /*3630*/  MUFU.EX2 R59, R59 ;  /* 0x0000003b003b7308 */ /* 0x000f300000000800 */
[----:B------:R-:W-:Y:S08]  /*3640*/  MUFU.EX2 R61, R61 ;  /* 0x0000003d003d7308 */ /* 0x000ff00000000800 */
[----:B------:R-:W5:Y:S08]  /*3650*/  MUFU.EX2 R62, R62 ;  /* 0x0000003e003e7308 */ /* 0x000f700000000800 */
[----:B------:R-:W5:Y:S08]  /*3660*/  MUFU.EX2 R66, R66 ;  /* 0x0000004200427308 */ /* 0x000f700000000800 */
[----:B------:R-:W-:Y:S08]  /*3670*/  MUFU.EX2 R65, R65 ;  /* 0x0000004100417308 */ /* 0x000ff00000000800 */
        /* <DEDUP_REMOVED lines=18> */
[----:B------:R-:W5:Y:S08]  /*37a0*/  MUFU.EX2 R161, R161 ;  /* 0x000000a100a17308 */ /* 0x000f700000000800 */
[----:B------:R-:W5:Y:S08]  /*37b0*/  MUFU.EX2 R160, R54 ;  /* 0x0000003600a07308 */ /* 0x000f700000000800 */
[----:B------:R-:W-:Y:S08]  /*37c0*/  MUFU.EX2 R164, R32 ;  /* 0x0000002000a47308 */ /* 0x000ff00000000800 */
        /* <DEDUP_REMOVED lines=22> */
[----:B------:R4:W5:Y:S08]  /*3930*/  MUFU.EX2 R198, R24 ;  /* 0x0000001800c67308 */ /* 0x0009700000000800 */
[----:B--2---:R-:W-:Y:S08]  /*3940*/  MUFU.EX2 R85, R191 ;  /* 0x000000bf00557308 */ /* 0x004ff00000000800 */
[----:B---3--:R-:W2:Y:S01]  /*3950*/  MUFU.EX2 R184, R193 ;  /* 0x000000c100b87308 */ /* 0x008ea20000000800 */
[-C--:B0-----:R-:W-:Y:S01]  /*3960*/  FMUL R88, R88, R18.reuse ;  /* 0x0000001258587220 */ /* 0x081fe20000400000 */
[-C--:B------:R-:W-:Y:S01]  /*3970*/  FMUL R89, R89, R18.reuse ;  /* 0x0000001259597220 */ /* 0x080fe20000400000 */
[-C--:B------:R-:W-:Y:S01]  /*3980*/  FMUL R92, R92, R18.reuse ;  /* 0x000000125c5c7220 */ /* 0x080fe20000400000 */
[----:B------:R-:W-:Y:S01]  /*3990*/  FMUL R93, R93, R18 ;  /* 0x000000125d5d7220 */ /* 0x000fe20000400000 */
[-C--:B-1----:R-:W-:Y:S01]  /*39a0*/  FMUL R90, R90, R159.reuse ;  /* 0x0000009f5a5a7220 */ /* 0x082fe20000400000 */
[-C--:B------:R-:W-:Y:S01]  /*39b0*/  FMUL R91, R91, R159.reuse ;  /* 0x0000009f5b5b7220 */ /* 0x080fe20000400000 */
[-C--:B------:R-:W-:Y:S01]  /*39c0*/  FMUL R94, R94, R159.reuse ;  /* 0x0000009f5e5e7220 */ /* 0x080fe20000400000 */
[----:B------:R-:W-:Y:S01]  /*39d0*/  FMUL R95, R95, R159 ;  /* 0x0000009f5f5f7220 */ /* 0x000fe20000400000 */
[----:B----4-:R-:W-:-:S02]  /*39e0*/  F2FP.F16.F32.PACK_AB R24, R59, R58 ;  /* 0x0000003a3b18723e */ /* 0x010fc400000000ff */
[----:B-----5:R-:W-:Y:S02]  /*39f0*/  F2FP.F16.F32.PACK_AB R26, R62, R61 ;  /* 0x0000003d3e1a723e */ /* 0x020fe400000000ff */
[----:B------:R-:W-:Y:S02]  /*3a00*/  F2FP.F16.F32.PACK_AB R28, R66, R63 ;  /* 0x0000003f421c723e */ /* 0x000fe400000000ff */
[----:B------:R-:W-:Y:S02]  /*3a10*/  F2FP.F16.F32.PACK_AB R25, R161, R86 ;  /* 0x00000056a119723e */ /* 0x000fe400000000ff */
[----:B------:R-:W-:Y:S02]  /*3a20*/  F2FP.F16.F32.PACK_AB R27, R189, R160 ;  /* 0x000000a0bd1b723e */ /* 0x000fe400000000ff */
[----:B------:R-:W-:Y:S02]  /*3a30*/  F2FP.F16.F32.PACK_AB R29, R195, R164 ;  /* 0x000000a4c31d723e */ /* 0x000fe400000000ff */
[----:B------:R-:W-:-:S02]  /*3a40*/  F2FP.F16.F32.PACK_AB R30, R70, R65 ;  /* 0x00000041461e723e */ /* 0x000fc400000000ff */
[----:B------:R-:W-:Y:S02]  /*3a50*/  F2FP.F16.F32.PACK_AB R31, R197, R166 ;  /* 0x000000a6c51f723e */ /* 0x000fe400000000ff */
        /* <DEDUP_REMOVED lines=23> */
[----:B--2---:R-:W-:Y:S01]  /*3bd0*/  F2FP.F16.F32.PACK_AB R55, R184, R85 ;  /* 0x00000055b837723e */ /* 0x004fe200000000ff */
[----:B------:R-:W-:Y:S06]  /*3be0*/  BAR.SYNC.DEFER_BLOCKING 0x0 ;  /* 0x0000000000007b1d */ /* 0x000fec0000010000 */
[----:B------:R-:W-:Y:S01]  /*3bf0*/  UMOV UR11, 0x40000040 ;  /* 0x40000040000b7882 */ /* 0x000fe20000000000 */
[----:B------:R-:W-:-:S06]  /*3c00*/  WARPGROUP.ARRIVE ;  /* 0x00000000000079c5 */ /* 0x000fcc0000000000 */
[----:B------:R-:W-:Y:S03]  /*3c10*/  HGMMA.64x16x16.F32 R88, R24, gdesc[UR8], R88 ;  /* 0x0020000818587df0 */ /* 0x000fe60008700858 */
[----:B------:R-:W-:Y:S03]  /*3c20*/  HGMMA.64x16x16.F32 R88, R28, gdesc[UR16], R88 ;  /* 0x002000101c587df0 */ /* 0x000fe60008700858 */
[----:B------:R-:W-:Y:S01]  /*3c30*/  HGMMA.64x16x16.F32 R88, R32, gdesc[UR20], R88 ;  /* 0x0020001420587df0 */ /* 0x000fe20008700858 */
[----:B------:R-:W-:Y:S01]  /*3c40*/  FADD R58, R58, R59 ;  /* 0x0000003b3a3a7221 */ /* 0x000fe20000000000 */
[----:B------:R-:W-:-:S03]  /*3c50*/  FADD R161, R86, R161 ;  /* 0x000000a156a17221 */ /* 0x000fc60000000000 */
[----:B------:R-:W-:Y:S01]  /*3c60*/  FADD R61, R61, R58 ;  /* 0x0000003a3d3d7221 */ /* 0x000fe20000000000 */
[----:B------:R-:W-:Y:S01]  /*3c70*/  FADD R160, R160, R161 ;  /* 0x000000a1a0a07221 */ /* 0x000fe20000000000 */
[----:B------:R-:W-:Y:S02]  /*3c80*/  HGMMA.64x16x16.F32 R88, R36, gdesc[UR24], R88 ;  /* 0x0020001824587df0 */ /* 0x000fe40008700858 */
[----:B------:R-:W-:Y:S01]  /*3c90*/  FADD R62, R62, R61 ;  /* 0x0000003d3e3e7221 */ /* 0x000fe20000000000 */
[----:B------:R-:W-:-:S03]  /*3ca0*/  FADD R189, R189, R160 ;  /* 0x000000a0bdbd7221 */ /* 0x000fc60000000000 */
        /* <DEDUP_REMOVED lines=28> */
[----:B------:R-:W-:Y:S01]  /*3e70*/  HGMMA.64x16x16.F32 R88, R44, gdesc[UR32], R88 ;  /* 0x002000202c587df0 */ /* 0x000fe20008700858 */
[----:B------:R-:W-:Y:S02]  /*3e80*/  FADD R178, R178, R69 ;  /* 0x00000045b2b27221 */ /* 0x000fe40000000000 */
[----:B------:R-:W-:Y:S02]  /*3e90*/  FADD R56, R56, R83 ;  /* 0x0000005338387221 */ /* 0x000fe40000000000 */
[----:B------:R-:W-:Y:S02]  /*3ea0*/  FADD R71, R71, R178 ;  /* 0x000000b247477221 */ /* 0x000fe40000000000 */
[----:B------:R-:W-:Y:S02]  /*3eb0*/  FADD R87, R87, R56 ;  /* 0x0000003857577221 */ /* 0x000fe40000000000 */
[----:B------:R-:W-:-:S02]  /*3ec0*/  FADD R180, R180, R71 ;  /* 0x00000047b4b47221 */ /* 0x000fc40000000000 */
[----:B------:R-:W-:Y:S02]  /*3ed0*/  FADD R60, R60, R87 ;  /* 0x000000573c3c7221 */ /* 0x000fe40000000000 */
        /* <DEDUP_REMOVED lines=12> */
[----:B------:R-:W-:Y:S01]  /*3fa0*/  FADD R196, R196, R205 ;  /* 0x000000cdc4c47221 */ /* 0x000fe20000000000 */
[----:B------:R-:W-:Y:S01]  /*3fb0*/  HGMMA.64x16x16.F32 R88, R48, gdesc[UR36], R88 ;  /* 0x0020002430587df0 */ /* 0x000fe20008700858 */
        /* <DEDUP_REMOVED lines=9> */
[----:B------:R-:W-:-:S03]  /*4050*/  FADD R85, R184, R85 ;  /* 0x00000055b8557221 */ /* 0x000fc60000000000 */
[----:B------:R-:W0:Y:S04]  /*4060*/  SHFL.BFLY PT, R59, R84, 0x2, 0x1f ;  /* 0x0c401f00543b7f89 */ /* 0x000e2800000e0000 */
[----:B------:R-:W1:Y:S01]  /*4070*/  SHFL.BFLY PT, R56, R85, 0x2, 0x1f ;  /* 0x0c401f0055387f89 */ /* 0x000e6200000e0000 */
[----:B------:R-:W-:Y:S01]  /*4080*/  HGMMA.64x16x16.F32 R88, R52, gdesc[UR40], R88, gsb0 ;  /* 0x0020002834587df0 */ /* 0x000fe20008000858 */
[----:B0-----:R-:W-:Y:S01]  /*4090*/  FADD R59, R84, R59 ;  /* 0x0000003b543b7221 */ /* 0x001fe20000000000 */
[----:B-1----:R-:W-:-:S04]  /*40a0*/  FADD R58, R85, R56 ;  /* 0x00000038553a7221 */ /* 0x002fc80000000000 */
[----:B------:R-:W0:Y:S04]  /*40b0*/  SHFL.BFLY PT, R56, R59, 0x1, 0x1f ;  /* 0x0c201f003b387f89 */ /* 0x000e2800000e0000 */
[----:B------:R-:W1:Y:S01]  /*40c0*/  SHFL.BFLY PT, R63, R58, 0x1, 0x1f ;  /* 0x0c201f003a3f7f89 */ /* 0x000e6200000e0000 */
[----:B------:R-:W-:-:S06]  /*40d0*/  UIADD3 UR4, UR4, 0x80, URZ ;  /* 0x0000008004047890 */ /* 0x000fcc000fffe03f */
[----:B------:R-:W-:Y:S01]  /*40e0*/  ISETP.LE.AND P0, PT, R144, UR4, PT ;  /* 0x0000000490007c0c */ /* 0x000fe2000bf03270 */
[----:B------:R-:W-:Y:S02]  /*40f0*/  IMAD R147, R21, 0x80, R147 ;  /* 0x0000008015937824 */ /* 0x000fe400078e0293 */
[----:B------:R-:W-:Y:S02]  /*4100*/  IMAD R149, R19, 0x80, R149 ;  /* 0x0000008013957824 */ /* 0x000fe400078e0295 */
[----:B0-----:R-:W-:Y:S01]  /*4110*/  FADD R61, R59, R56 ;  /* 0x000000383b3d7221 */ /* 0x001fe20000000000 */
[----:B-1----:R-:W-:-:S03]  /*4120*/  FADD R56, R58, R63 ;  /* 0x0000003f3a387221 */ /* 0x002fc60000000000 */
[----:B------:R-:W-:Y:S01]  /*4130*/  FFMA R157, R18, R157, R61 ;  /* 0x0000009d129d7223 */ /* 0x000fe2000000003d */
[----:B------:R-:W-:Y:S02]  /*4140*/  WARPGROUP.DEPBAR.LE gsb0, 0x0 ;  /* 0x00008000000079c5 */ /* 0x000fe40000010000 */
[----:B------:R-:W-:Y:S01]  /*4150*/  FFMA R158, R159, R158, R56 ;  /* 0x0000009e9f9e7223 */ /* 0x000fe20000000038 */
[----:B------:R-:W-:Y:S02]  /*4160*/  IMAD.MOV.U32 R18, RZ, RZ, R57 ;  /* 0x000000ffff127224 */ /* 0x000fe400078e0039 */
[----:B------:R-:W-:Y:S01]  /*4170*/  IMAD.MOV.U32 R159, RZ, RZ, R80 ;  /* 0x000000ffff9f7224 */ /* 0x000fe200078e0050 */
[----:B------:R-:W-:Y:S06]  /*4180*/  @!P0 BRA `(.L_x_1) ;  /* 0xffffffcc008c8947 */ /* 0x000fec000383ffff */
.L_x_0:
[----:B------:R-:W-:Y:S01]  /*4190*/  FMUL R2, R95, 0.25 ;  /* 0x3e8000005f027820 */ /* 0x000fe20000400000 */
[----:B------:R-:W-:Y:S01]  /*41a0*/  FSETP.GT.AND P1, PT, |R158|, 8.50705917302346158658e+37, PT ;  /* 0x7e8000009e00780b */ /* 0x000fe20003f24200 */
[----:B------:R-:W-:Y:S01]  /*41b0*/  FMUL R3, R94, 0.25 ;  /* 0x3e8000005e037820 */ /* 0x000fe20000400000 */
[----:B------:R-:W-:Y:S01]  /*41c0*/  FSETP.GT.AND P2, PT, |R157|, 8.50705917302346158658e+37, PT ;  /* 0x7e8000009d00780b */ /* 0x000fe20003f44200 */
[----:B-1----:R-:W-:Y:S01]  /*41d0*/  FMUL R5, R88, 0.25 ;  /* 0x3e80000058057820 */ /* 0x002fe20000400000 */
[----:B------:R-:W-:Y:S01]  /*41e0*/  FSEL R10, R2, R95, P1 ;  /* 0x0000005f020a7208 */ /* 0x000fe20000800000 */
[----:B------:R-:W-:Y:S01]  /*41f0*/  FMUL R2, R93, 0.25 ;  /* 0x3e8000005d027820 */ /* 0x000fe20000400000 */
[----:B------:R-:W-:Y:S01]  /*4200*/  FSEL R94, R3, R94, P1 ;  /* 0x0000005e035e7208 */ /* 0x000fe20000800000 */
[----:B------:R-:W-:Y:S01]  /*4210*/  FMUL R3, R90, 0.25 ;  /* 0x3e8000005a037820 */ /* 0x000fe20000400000 */
[----:B------:R-:W-:Y:S01]  /*4220*/  LOP3.LUT R4, R143, 0x40, RZ, 0xc0, !PT ;  /* 0x000000408f047812 */ /* 0x000fe200078ec0ff */
[----:B------:R-:W-:Y:S01]  /*4230*/  BAR.SYNC.DEFER_BLOCKING 0x0 ;  /* 0x0000000000007b1d */ /* 0x000fe20000010000 */
[----:B------:R-:W-:Y:S01]  /*4240*/  FSEL R8, R2, R93, P2 ;  /* 0x0000005d02087208 */ /* 0x000fe20001000000 */
[----:B------:R-:W-:Y:S01]  /*4250*/  FMUL R2, R89, 0.25 ;  /* 0x3e80000059027820 */ /* 0x000fe20000400000 */
[----:B------:R-:W-:Y:S01]  /*4260*/  FSEL R90, R3, R90, P1 ;  /* 0x0000005a035a7208 */ /* 0x000fe20000800000 */
[----:B------:R-:W-:Y:S01]  /*4270*/  FMUL R3, R92, 0.25 ;  /* 0x3e8000005c037820 */ /* 0x000fe20000400000 */
[----:B------:R-:W-:-:S03]  /*4280*/  FSETP.GEU.AND P3, PT, R157, 1.175494350822287508e-38, PT ;  /* 0x008000009d00780b */ /* 0x000fc60003f6e000 */
[----:B------:R-:W0:Y:S01]  /*4290*/  LDC R20, c[0x0][0x278] ;  /* 0x00009e00ff147b82 */ /* 0x000e220000000800 */
[----:B------:R-:W-:Y:S01]  /*42a0*/  FSEL R14, R2, R89, P2 ;  /* 0x00000059020e7208 */ /* 0x000fe20001000000 */
[----:B------:R-:W-:Y:S01]  /*42b0*/  FMUL R2, R157, 8388608 ;  /* 0x4b0000009d027820 */ /* 0x000fe20000400000 */
[----:B------:R-:W-:Y:S01]  /*42c0*/  FSEL R92, R3, R92, P2 ;  /* 0x0000005c035c7208 */ /* 0x000fe20001000000 */
[----:B------:R-:W-:Y:S01]  /*42d0*/  FMUL R3, R158, 8388608 ;  /* 0x4b0000009e037820 */ /* 0x000fe20000400000 */
[----:B------:R-:W-:Y:S01]  /*42e0*/  ISETP.NE.U32.AND P0, PT, R4, RZ, PT ;  /* 0x000000ff0400720c */ /* 0x000fe20003f05070 */
[----:B------:R-:W-:Y:S01]  /*42f0*/  FMUL R4, R91, 0.25 ;  /* 0x3e8000005b047820 */ /* 0x000fe20000400000 */
[----:B------:R-:W-:Y:S01]  /*4300*/  FSETP.GEU.AND P4, PT, R158, 1.175494350822287508e-38, PT ;  /* 0x008000009e00780b */ /* 0x000fe20003f8e000 */
[----:B------:R-:W1:Y:S01]  /*4310*/  LDC.64 R22, c[0x0][0x228] ;  /* 0x00008a00ff167b82 */ /* 0x000e620000000a00 */
[----:B------:R-:W-:Y:S01]  /*4320*/  LOP3.LUT R6, R143, 0x7, RZ, 0xc0, !PT ;  /* 0x000000078f067812 */ /* 0x000fe200078ec0ff */
[----:B------:R-:W-:Y:S01]  /*4330*/  ULDC.64 UR4, c[0x0][0x270] ;  /* 0x00009c0000047ab9 */ /* 0x000fe20000000a00 */
[----:B------:R-:W-:Y:S01]  /*4340*/  FSEL R28, R2, R157, !P3 ;  /* 0x0000009d021c7208 */ /* 0x000fe20005800000 */
[----:B------:R-:W-:Y:S01]  /*4350*/  UIMAD UR4, UR7, UR4, URZ ;  /* 0x00000004070472a4 */ /* 0x000fe2000f8e023f */
[----:B------:R-:W-:-:S02]  /*4360*/  FSEL R30, R3, R158, !P4 ;  /* 0x0000009e031e7208 */ /* 0x000fc40006000000 */
[----:B------:R-:W-:Y:S01]  /*4370*/  FSEL R12, R4, R91, P1 ;  /* 0x0000005b040c7208 */ /* 0x000fe20000800000 */
[----:B------:R-:W-:Y:S01]  /*4380*/  IMAD.SHL.U32 R4, R143, 0x4, RZ ;  /* 0x000000048f047824 */ /* 0x000fe200078e00ff */
[----:B------:R-:W-:Y:S01]  /*4390*/  LEA R7, R6, UR6, 0x4 ;  /* 0x0000000606077c11 */ /* 0x000fe2000f8e20ff */
[----:B------:R-:W-:Y:S01]  /*43a0*/  VIADD R3, R28, 0xc0cafb0d ;  /* 0xc0cafb0d1c037836 */ /* 0x000fe20000000000 */
[C---:B------:R-:W-:Y:S01]  /*43b0*/  FSETP.GEU.AND P6, PT, |R157|.reuse, 1.175494350822287508e-38, PT ;  /* 0x008000009d00780b */ /* 0x040fe20003fce200 */
[----:B------:R-:W-:Y:S01]  /*43c0*/  @P2 FMUL R157, R157, 0.25 ;  /* 0x3e8000009d9d2820 */ /* 0x000fe20000400000 */
[----:B------:R-:W-:Y:S01]  /*43d0*/  FSEL R88, R5, R88, P2 ;  /* 0x0000005805587208 */ /* 0x000fe20001000000 */
[----:B------:R-:W-:Y:S01]  /*43e0*/  VIADD R5, R30, 0xc0cafb0d ;  /* 0xc0cafb0d1e057836 */ /* 0x000fe20000000000 */
[----:B------:R-:W-:Y:S01]  /*43f0*/  LOP3.LUT R13, R143, 0x8, RZ, 0xc0, !PT ;  /* 0x000000088f0d7812 */ /* 0x000fe200078ec0ff */
[--C-:B------:R-:W-:Y:S01]  /*4400*/  IMAD R9, R6, -0x8, R7.reuse ;  /* 0xfffffff806097824 */ /* 0x100fe200078e0207 */
[C---:B------:R-:W-:Y:S01]  /*4410*/  FSETP.GEU.AND P5, PT, |R158|.reuse, 1.175494350822287508e-38, PT ;  /* 0x008000009e00780b */ /* 0x040fe20003fae200 */
[----:B------:R-:W-:Y:S01]  /*4420*/  @P1 FMUL R158, R158, 0.25 ;  /* 0x3e8000009e9e1820 */ /* 0x000fe20000400000 */
[----:B------:R-:W-:Y:S01]  /*4430*/  LOP3.LUT R4, R4, 0xc0, RZ, 0xc0, !PT ;  /* 0x000000c004047812 */ /* 0x000fe200078ec0ff */
[----:B------:R-:W-:Y:S01]  /*4440*/  IMAD R11, R13, 0x80, R7 ;  /* 0x000000800d0b7824 */ /* 0x000fe200078e0207 */
[----:B------:R-:W-:Y:S01]  /*4450*/  LOP3.LUT R3, R3, 0xff800000, RZ, 0xc0, !PT ;  /* 0xff80000003037812 */ /* 0x000fe200078ec0ff */
[----:B------:R-:W-:Y:S01]  /*4460*/  USHF.L.U32 UR8, UR4, 0x1, URZ ;  /* 0x0000000104087899 */ /* 0x000fe2000800063f */
[----:B------:R-:W-:Y:S01]  /*4470*/  LOP3.LUT R7, R5, 0xff800000, RZ, 0xc0, !PT ;  /* 0xff80000005077812 */ /* 0x000fe200078ec0ff */
[----:B------:R-:W-:Y:S01]  /*4480*/  @!P6 FMUL R157, R157, 16777216 ;  /* 0x4b8000009d9de820 */ /* 0x000fe20000400000 */
[----:B------:R-:W-:Y:S01]  /*4490*/  IADD3 R16, R4, R9, RZ ;  /* 0x0000000904107210 */ /* 0x000fe20007ffe0ff */
[----:B------:R-:W-:Y:S01]  /*44a0*/  @!P6 FMUL R8, R8, 16777216 ;  /* 0x4b8000000808e820 */ /* 0x000fe20000400000 */
[----:B------:R-:W-:Y:S01]  /*44b0*/  I2FP.F32.S32 R5, R3 ;  /* 0x0000000300057245 */ /* 0x000fe20000201400 */
[----:B------:R-:W-:Y:S01]  /*44c0*/  IMAD.IADD R3, R28, 0x1, -R3 ;  /* 0x000000011c037824 */ /* 0x000fe200078e0a03 */
[----:B------:R-:W-:Y:S01]  /*44d0*/  LOP3.LUT R4, R143, 0x70, RZ, 0xc0, !PT ;  /* 0x000000708f047812 */ /* 0x000fe200078ec0ff */
[----:B------:R-:W-:Y:S01]  /*44e0*/  @!P5 FMUL R158, R158, 16777216 ;  /* 0x4b8000009e9ed820 */ /* 0x000fe20000400000 */
[----:B------:R-:W-:Y:S01]  /*44f0*/  FSEL R2, RZ, -23, P3 ;  /* 0xc1b80000ff027808 */ /* 0x000fe20001800000 */
[----:B------:R-:W-:Y:S01]  /*4500*/  FADD R3, R3, -1 ;  /* 0xbf80000003037421 */ /* 0x000fe20000000000 */
[----:B------:R-:W-:Y:S01]  /*4510*/  LEA.HI R21, R13, R16, RZ, 0x1f ;  /* 0x000000100d157211 */ /* 0x000fe200078ff8ff */
[----:B------:R-:W-:Y:S01]  /*4520*/  IMAD.MOV.U32 R16, RZ, RZ, 0x3dc6b27f ;  /* 0x3dc6b27fff107424 */ /* 0x000fe200078e00ff */
[----:B------:R-:W-:Y:S01]  /*4530*/  FSEL R6, RZ, -23, P4 ;  /* 0xc1b80000ff067808 */ /* 0x000fe20002000000 */
[----:B------:R-:W-:-:S02]  /*4540*/  IMAD R15, R4, 0x8, R11 ;  /* 0x00000008040f7824 */ /* 0x000fc400078e020b */
[----:B------:R-:W-:Y:S01]  /*4550*/  FFMA.FTZ R2, R5, 1.1920928955078125e-07, R2 ;  /* 0x3400000005027823 */ /* 0x000fe20000010002 */
[----:B------:R-:W2:Y:S01]  /*4560*/  MUFU.RCP R11, R157 ;  /* 0x0000009d000b7308 */ /* 0x000ea20000001000 */
[C---:B------:R-:W-:Y:S01]  /*4570*/  FFMA.FTZ R4, R3.reuse, R16, -0.16845393180847167969 ;  /* 0xbe2c7f3003047423 */ /* 0x040fe20000010010 */
[----:B------:R-:W-:Y:S01]  /*4580*/  I2FP.F32.S32 R9, R7 ;  /* 0x0000000700097245 */ /* 0x000fe20000201400 */
[----:B------:R-:W-:Y:S02]  /*4590*/  IMAD.IADD R7, R30, 0x1, -R7 ;  /* 0x000000011e077824 */ /* 0x000fe400078e0a07 */
[----:B------:R-:W-:Y:S01]  /*45a0*/  @!P6 FMUL R92, R92, 16777216 ;  /* 0x4b8000005c5ce820 */ /* 0x000fe20000400000 */
[C---:B------:R-:W-:Y:S01]  /*45b0*/  FFMA.FTZ R4, R3.reuse, R4, 0.1716887056827545166 ;  /* 0x3e2fcf2a03047423 */ /* 0x040fe20000010004 */
[----:B------:R-:W-:Y:S01]  /*45c0*/  @!P6 FMUL R14, R14, 16777216 ;  /* 0x4b8000000e0ee820 */ /* 0x000fe20000400000 */
[----:B------:R-:W-:Y:S01]  /*45d0*/  @!P6 FMUL R88, R88, 16777216 ;  /* 0x4b8000005858e820 */ /* 0x000fe20000400000 */
[----:B------:R-:W3:Y:S01]  /*45e0*/  MUFU.RCP R5, R158 ;  /* 0x0000009e00057308 */ /* 0x000ee20000001000 */
[C---:B------:R-:W-:Y:S01]  /*45f0*/  FFMA.FTZ R4, R3.reuse, R4, -0.17900948226451873779 ;  /* 0xbe374e4303047423 */ /* 0x040fe20000010004 */
[----:B------:R-:W-:Y:S01]  /*4600*/  @!P5 FMUL R10, R10, 16777216 ;  /* 0x4b8000000a0ad820 */ /* 0x000fe20000400000 */
[----:B------:R-:W-:Y:S01]  /*4610*/  @!P5 FMUL R94, R94, 16777216 ;  /* 0x4b8000005e5ed820 */ /* 0x000fe20000400000 */
[----:B------:R-:W-:Y:S01]  /*4620*/  @!P5 FMUL R12, R12, 16777216 ;  /* 0x4b8000000c0cd820 */ /* 0x000fe20000400000 */
[----:B------:R-:W-:Y:S01]  /*4630*/  FFMA.FTZ R4, R3, R4, 0.20512372255325317383 ;  /* 0x3e520bf403047423 */ /* 0x000fe20000010004 */
[----:B------:R-:W-:Y:S01]  /*4640*/  @!P5 FMUL R90, R90, 16777216 ;  /* 0x4b8000005a5ad820 */ /* 0x000fe20000400000 */
[----:B------:R-:W-:Y:S01]  /*4650*/  FFMA.FTZ R6, R9, 1.1920928955078125e-07, R6 ;  /* 0x3400000009067823 */ /* 0x000fe20000010006 */
[----:B------:R-:W-:Y:S01]  /*4660*/  FADD R7, R7, -1 ;  /* 0xbf80000007077421 */ /* 0x000fe20000000000 */
[----:B------:R-:W-:Y:S01]  /*4670*/  FFMA.FTZ R4, R3, R4, -0.24046532809734344482 ;  /* 0xbe763c8b03047423 */ /* 0x000fe20000010004 */
[C---:B--2---:R-:W-:Y:S01]  /*4680*/  FMUL R9, R11.reuse, R8 ;  /* 0x000000080b097220 */ /* 0x044fe20000400000 */
[C---:B------:R-:W-:Y:S01]  /*4690*/  FMUL R92, R11.reuse, R92 ;  /* 0x0000005c0b5c7220 */ /* 0x040fe20000400000 */
[C---:B------:R-:W-:Y:S01]  /*46a0*/  FMUL R14, R11.reuse, R14 ;  /* 0x0000000e0b0e7220 */ /* 0x040fe20000400000 */
[----:B------:R-:W-:Y:S01]  /*46b0*/  FMUL R13, R11, R88 ;  /* 0x000000580b0d7220 */ /* 0x000fe20000400000 */
[----:B------:R-:W-:Y:S01]  /*46c0*/  FFMA.FTZ R8, R7, R16, -0.16845393180847167969 ;  /* 0xbe2c7f3007087423 */ /* 0x000fe20000010010 */
[----:B------:R-:W-:Y:S01]  /*46d0*/  FFMA.FTZ R4, R3, R4, 0.28857114911079406738 ;  /* 0x3e93bf9903047423 */ /* 0x000fe20000010004 */
[----:B------:R-:W-:Y:S01]  /*46e0*/  ISETP.GE.U32.AND P1, PT, R28, 0x7f800000, PT ;  /* 0x7f8000001c00780c */ /* 0x000fe20003f26070 */
[C---:B---3--:R-:W-:Y:S01]  /*46f0*/  FMUL R10, R5.reuse, R10 ;  /* 0x0000000a050a7220 */ /* 0x048fe20000400000 */
[C---:B------:R-:W-:Y:S01]  /*4700*/  FMUL R94, R5.reuse, R94 ;  /* 0x0000005e055e7220 */ /* 0x040fe20000400000 */
[C---:B------:R-:W-:Y:S01]  /*4710*/  FMUL R11, R5.reuse, R12 ;  /* 0x0000000c050b7220 */ /* 0x040fe20000400000 */
[----:B------:R-:W-:Y:S01]  /*4720*/  FMUL R5, R5, R90 ;  /* 0x0000005a05057220 */ /* 0x000fe20000400000 */
[----:B------:R-:W-:Y:S01]  /*4730*/  FFMA.FTZ R8, R7, R8, 0.1716887056827545166 ;  /* 0x3e2fcf2a07087423 */ /* 0x000fe20000010008 */
[----:B------:R-:W-:Y:S01]  /*4740*/  FFMA.FTZ R4, R3, R4, -0.36067417263984680176 ;  /* 0xbeb8aa4903047423 */ /* 0x000fe20000010004 */
[----:B------:R-:W-:-:S02]  /*4750*/  F2FP.F16.F32.PACK_AB R92, R92, R13 ;  /* 0x0000000d5c5c723e */ /* 0x000fc400000000ff */
[----:B------:R-:W-:Y:S01]  /*4760*/  F2FP.F16.F32.PACK_AB R93, R9, R14 ;  /* 0x0000000e095d723e */ /* 0x000fe200000000ff */
[----:B------:R-:W-:Y:S01]  /*4770*/  FFMA.FTZ R8, R7, R8, -0.17900948226451873779 ;  /* 0xbe374e4307087423 */ /* 0x000fe20000010008 */
[----:B------:R-:W-:Y:S01]  /*4780*/  F2FP.F16.F32.PACK_AB R94, R94, R5 ;  /* 0x000000055e5e723e */ /* 0x000fe200000000ff */
[----:B------:R-:W-:Y:S01]  /*4790*/  FFMA.FTZ R4, R3, R4, 0.48089820146560668945 ;  /* 0x3ef6384a03047423 */ /* 0x000fe20000010004 */
[----:B------:R-:W-:Y:S01]  /*47a0*/  F2FP.F16.F32.PACK_AB R95, R10, R11 ;  /* 0x0000000b0a5f723e */ /* 0x000fe200000000ff */
[----:B------:R-:W-:Y:S01]  /*47b0*/  FFMA.FTZ R8, R7, R8, 0.20512372255325317383 ;  /* 0x3e520bf407087423 */ /* 0x000fe20000010008 */
[----:B------:R-:W-:Y:S01]  /*47c0*/  SHF.R.U32.HI R5, RZ, 0x6, R143 ;  /* 0x00000006ff057819 */ /* 0x000fe2000001168f */
[----:B------:R-:W-:Y:S01]  /*47d0*/  FFMA.FTZ R4, R3, R4, -0.72134751081466674805 ;  /* 0xbf38aa3b03047423 */ /* 0x000fe20000010004 */
[----:B------:R-:W-:Y:S01]  /*47e0*/  ISETP.GE.U32.AND P3, PT, R30, 0x7f800000, PT ;  /* 0x7f8000001e00780c */ /* 0x000fe20003f66070 */
[----:B------:R-:W-:Y:S01]  /*47f0*/  STSM.16.M88.4 [R15], R92 ;  /* 0x0000005c0f007844 */ /* 0x000fe20000000200 */
[----:B------:R-:W-:Y:S01]  /*4800*/  FFMA.FTZ R8, R7, R8, -0.24046532809734344482 ;  /* 0xbe763c8b07087423 */ /* 0x000fe20000010008 */
[----:B------:R-:W-:Y:S01]  /*4810*/  FMUL R4, R3, R4 ;  /* 0x0000000403047220 */ /* 0x000fe20000400000 */
[----:B------:R-:W-:-:S02]  /*4820*/  SGXT.U32 R5, R5, 0x1 ;  /* 0x000000010505781a */ /* 0x000fc40000000000 */
[----:B------:R-:W-:Y:S01]  /*4830*/  FFMA.FTZ R8, R7, R8, 0.28857114911079406738 ;  /* 0x3e93bf9907087423 */ /* 0x000fe20000010008 */
[----:B------:R-:W-:Y:S01]  /*4840*/  FMUL R4, R3, R4 ;  /* 0x0000000403047220 */ /* 0x000fe20000400000 */
[----:B------:R-:W-:Y:S01]  /*4850*/  BAR.SYNC.DEFER_BLOCKING 0x0 ;  /* 0x0000000000007b1d */ /* 0x000fe20000010000 */
[----:B0-----:R-:W-:Y:S02]  /*4860*/  IMAD R5, R5, R20, RZ ;  /* 0x0000001405057224 */ /* 0x001fe400078e02ff */
[----:B------:R-:W-:Y:S01]  /*4870*/  FFMA.FTZ R8, R7, R8, -0.36067417263984680176 ;  /* 0xbeb8aa4907087423 */ /* 0x000fe20000010008 */
[----:B------:R-:W-:Y:S01]  /*4880*/  FFMA.FTZ R3, R3, 1.4426950216293334961, R4 ;  /* 0x3fb8aa3b03037823 */ /* 0x000fe20000010004 */
[----:B------:R-:W-:Y:S01]  /*4890*/  LOP3.LUT R4, R143, 0x7f, RZ, 0xc0, !PT ;  /* 0x0000007f8f047812 */ /* 0x000fe200078ec0ff */
[----:B------:R-:W-:Y:S02]  /*48a0*/  IMAD R9, R20, 0x2, R5 ;  /* 0x0000000214097824 */ /* 0x000fe400078e0205 */
[----:B------:R-:W-:Y:S01]  /*48b0*/  FFMA.FTZ R8, R7, R8, 0.48089820146560668945 ;  /* 0x3ef6384a07087423 */ /* 0x000fe20000010008 */
[----:B------:R-:W-:Y:S01]  /*48c0*/  FADD R18, R2, R3 ;  /* 0x0000000302127221 */ /* 0x000fe20000000000 */
[----:B------:R-:W-:Y:S01]  /*48d0*/  LEA R4, R4, UR6, 0x4 ;  /* 0x0000000604047c11 */ /* 0x000fe2000f8e20ff */
[----:B------:R-:W-:-:S02]  /*48e0*/  @P1 IMAD.MOV.U32 R3, RZ, RZ, 0x7f800000 ;  /* 0x7f800000ff031424 */ /* 0x000fc400078e00ff */
[C---:B------:R-:W-:Y:S01]  /*48f0*/  FFMA.FTZ R8, R7.reuse, R8, -0.72134751081466674805 ;  /* 0xbf38aa3b07087423 */ /* 0x040fe20000010008 */
[----:B------:R-:W-:Y:S01]  /*4900*/  IMAD R2, R0, UR5, RZ ;  /* 0x0000000500027c24 */ /* 0x000fe2000f8e02ff */
[----:B------:R-:W-:Y:S01]  /*4910*/  UIMAD.WIDE UR4, UR4, 0x2, URZ ;  /* 0x00000002040478a5 */ /* 0x000fe2000f8e023f */
[----:B------:R-:W-:Y:S01]  /*4920*/  @P1 FFMA.FTZ R18, R28, R3, +INF ;  /* 0x7f8000001c121423 */ /* 0x000fe20000010003 */
[----:B------:R-:W-:Y:S01]  /*4930*/  FMUL R8, R7, R8 ;  /* 0x0000000807087220 */ /* 0x000fe20000400000 */
[----:B------:R-:W-:Y:S01]  /*4940*/  IMAD.SHL.U32 R3, R2, 0x2, RZ ;  /* 0x0000000202037824 */ /* 0x000fe200078e00ff */
[----:B------:R-:W-:Y:S01]  /*4950*/  FSETP.NEU.AND P2, PT, R28, RZ, PT ;  /* 0x000000ff1c00720b */ /* 0x000fe20003f4d000 */
[----:B------:R-:W-:-:S04]  /*4960*/  IMAD.HI R2, R2, 0x2, RZ ;  /* 0x0000000202027827 */ /* 0x000fc800078e02ff */
[----:B------:R-:W-:Y:S01]  /*4970*/  FMUL R8, R7, R8 ;  /* 0x0000000807087220 */ /* 0x000fe20000400000 */
[----:B------:R-:W-:Y:S01]  /*4980*/  FSETP.NEU.AND P1, PT, R30, RZ, PT ;  /* 0x000000ff1e00720b */ /* 0x000fe20003f2d000 */
[----:B------:R-:W-:Y:S01]  /*4990*/  ULDC UR4, c[0x0][0x27c] ;  /* 0x00009f0000047ab9 */ /* 0x000fe20000000800 */
[----:B-1----:R-:W-:Y:S01]  /*49a0*/  IADD3 R16, P4, P5, R3, UR8, R22 ;  /* 0x0000000803107c10 */ /* 0x002fe2000fd9e016 */
[----:B------:R-:W-:Y:S01]  /*49b0*/  FFMA.FTZ R7, R7, 1.4426950216293334961, R8 ;  /* 0x3fb8aa3b07077823 */ /* 0x000fe20000010008 */
[----:B------:R-:W-:Y:S01]  /*49c0*/  @P3 IMAD.MOV.U32 R29, RZ, RZ, 0x7f800000 ;  /* 0x7f800000ff1d3424 */ /* 0x000fe200078e00ff */
[----:B------:R0:W1:Y:S01]  /*49d0*/  LDS.128 R24, [R4] ;  /* 0x0000000004187984 */ /* 0x0000620000000c00 */
[----:B------:R-:W-:Y:S01]  /*49e0*/  IADD3.X R22, R2, UR5, R23, P4, P5 ;  /* 0x0000000502167c10 */ /* 0x000fe2000a7ea417 */
[----:B------:R-:W-:Y:S01]  /*49f0*/  FADD R19, R6, R7 ;  /* 0x0000000706137221 */ /* 0x000fe20000000000 */
[----:B------:R-:W-:Y:S01]  /*4a00*/  IMAD R7, R20, 0x2, R9 ;  /* 0x0000000214077824 */ /* 0x000fe200078e0209 */
[-C--:B------:R-:W-:Y:S01]  /*4a10*/  LEA R2, P5, R5, R16.reuse, 0x1 ;  /* 0x0000001005027211 */ /* 0x080fe200078a08ff */
[----:B------:R-:W-:Y:S01]  /*4a20*/  @P3 FFMA.FTZ R19, R30, R29, +INF ;  /* 0x7f8000001e133423 */ /* 0x000fe2000001001d */
[----:B------:R-:W-:Y:S01]  /*4a30*/  FSEL R18, R18, -INF , P2 ;  /* 0xff80000012127808 */ /* 0x000fe20001000000 */
[C---:B------:R-:W-:Y:S01]  /*4a40*/  IMAD R11, R20.reuse, 0x2, R7 ;  /* 0x00000002140b7824 */ /* 0x040fe200078e0207 */
[-C--:B0-----:R-:W-:Y:S01]  /*4a50*/  LEA R4, P6, R9, R16.reuse, 0x1 ;  /* 0x0000001009047211 */ /* 0x081fe200078c08ff */
[----:B------:R-:W-:Y:S01]  /*4a60*/  UIMAD UR4, UR7, UR4, URZ ;  /* 0x00000004070472a4 */ /* 0x000fe2000f8e023f */
[-C--:B------:R-:W-:Y:S01]  /*4a70*/  LEA R6, P3, R7, R16.reuse, 0x1 ;  /* 0x0000001007067211 */ /* 0x080fe200078608ff */
[----:B------:R-:W-:Y:S01]  /*4a80*/  IMAD R13, R20, 0x2, R11 ;  /* 0x00000002140d7824 */ /* 0x000fe200078e020b */
[----:B------:R-:W-:Y:S01]  /*4a90*/  LEA R8, P4, R11, R16, 0x1 ;  /* 0x000000100b087211 */ /* 0x000fe200078808ff */
[----:B------:R-:W-:Y:S01]  /*4aa0*/  FFMA R18, R18, 0.69314718246459960938, R57 ;  /* 0x3f31721812127823 */ /* 0x000fe20000000039 */
[-C--:B------:R-:W-:Y:S01]  /*4ab0*/  LEA.HI.X.SX32 R3, R5, R22.reuse, 0x1, P5 ;  /* 0x0000001605037211 */ /* 0x080fe200028f0eff */
[C---:B------:R-:W-:Y:S01]  /*4ac0*/  IMAD R15, R20.reuse, 0x2, R13 ;  /* 0x00000002140f7824 */ /* 0x040fe200078e020d */
[----:B------:R-:W-:Y:S01]  /*4ad0*/  LEA.HI.X.SX32 R5, R9, R22, 0x1, P6 ;  /* 0x0000001609057211 */ /* 0x000fe200030f0eff */
[----:B------:R-:W-:Y:S01]  /*4ae0*/  USHF.L.U32 UR7, UR4, 0x2, URZ ;  /* 0x0000000204077899 */ /* 0x000fe2000800063f */
[-C--:B------:R-:W-:Y:S01]  /*4af0*/  LEA R10, P5, R13, R16.reuse, 0x1 ;  /* 0x000000100d0a7211 */ /* 0x080fe200078a08ff */
[C---:B------:R-:W-:Y:S01]  /*4b00*/  IMAD R17, R20.reuse, 0x2, R15 ;  /* 0x0000000214117824 */ /* 0x040fe200078e020f */
[----:B------:R-:W-:Y:S01]  /*4b10*/  LEA R12, P6, R15, R16, 0x1 ;  /* 0x000000100f0c7211 */ /* 0x000fe200078c08ff */
[----:B------:R-:W-:Y:S01]  /*4b20*/  UIMAD.WIDE UR4, UR4, 0x4, URZ ;  /* 0x00000004040478a5 */ /* 0x000fe2000f8e023f */
[----:B------:R-:W-:Y:S01]  /*4b30*/  LEA.HI.X.SX32 R7, R7, R22, 0x1, P3 ;  /* 0x0000001607077211 */ /* 0x000fe200018f0eff */
[----:B------:R-:W-:Y:S01]  /*4b40*/  IMAD R20, R20, 0x2, R17 ;  /* 0x0000000214147824 */ /* 0x000fe200078e0211 */
[----:B------:R-:W-:-:S02]  /*4b50*/  LEA R14, P3, R17, R16, 0x1 ;  /* 0x00000010110e7211 */ /* 0x000fc400078608ff */
[----:B------:R-:W-:Y:S02]  /*4b60*/  LEA.HI.X.SX32 R9, R11, R22, 0x1, P4 ;  /* 0x000000160b097211 */ /* 0x000fe400020f0eff */
[C---:B------:R-:W-:Y:S02]  /*4b70*/  LEA R16, P4, R20.reuse, R16, 0x1 ;  /* 0x0000001014107211 */ /* 0x040fe400078808ff */
[-C--:B------:R-:W-:Y:S02]  /*4b80*/  LEA.HI.X.SX32 R11, R13, R22.reuse, 0x1, P5 ;  /* 0x000000160d0b7211 */ /* 0x080fe400028f0eff */
[-C--:B------:R-:W-:Y:S02]  /*4b90*/  LEA.HI.X.SX32 R13, R15, R22.reuse, 0x1, P6 ;  /* 0x000000160f0d7211 */ /* 0x080fe400030f0eff */
[-C--:B------:R-:W-:Y:S02]  /*4ba0*/  LEA.HI.X.SX32 R15, R17, R22.reuse, 0x1, P3 ;  /* 0x00000016110f7211 */ /* 0x080fe400018f0eff */
[----:B------:R-:W-:-:S02]  /*4bb0*/  LEA.HI.X.SX32 R17, R20, R22, 0x1, P4 ;  /* 0x0000001614117211 */ /* 0x000fc400020f0eff */
[----:B------:R-:W-:Y:S01]  /*4bc0*/  FSEL R19, R19, -INF , P1 ;  /* 0xff80000013137808 */ /* 0x000fe20000800000 */
[----:B------:R-:W0:Y:S01]  /*4bd0*/  LDC.64 R22, c[0x0][0x230] ;  /* 0x00008c00ff167b82 */ /* 0x000e220000000a00 */
[----:B-1----:R1:W-:Y:S01]  /*4be0*/  STG.E.U16 desc[UR14][R2.64], R24 ;  /* 0x0000001802007986 */ /* 0x0023e2000c10150e */
[----:B------:R-:W-:Y:S02]  /*4bf0*/  PRMT R20, R27, 0x7632, R20 ;  /* 0x000076321b147816 */ /* 0x000fe40000000014 */
[----:B------:R-:W-:Y:S01]  /*4c00*/  FFMA R19, R19, 0.69314718246459960938, R80 ;  /* 0x3f31721813137823 */ /* 0x000fe20000000050 */
[----:B------:R2:W-:Y:S04]  /*4c10*/  STG.E.U16 desc[UR14][R4.64], R25 ;  /* 0x0000001904007986 */ /* 0x0005e8000c10150e */
[----:B------:R3:W-:Y:S01]  /*4c20*/  STG.E.U16 desc[UR14][R6.64], R26 ;  /* 0x0000001a06007986 */ /* 0x0007e2000c10150e */
[----:B-1----:R-:W-:-:S03]  /*4c30*/  PRMT R3, R25, 0x7632, R3 ;  /* 0x0000763219037816 */ /* 0x002fc60000000003 */
[----:B------:R-:W-:Y:S01]  /*4c40*/  STG.E.U16 desc[UR14][R8.64], R27 ;  /* 0x0000001b08007986 */ /* 0x000fe2000c10150e */
[----:B--2---:R-:W-:Y:S01]  /*4c50*/  PRMT R5, R24, 0x7632, R5 ;  /* 0x0000763218057816 */ /* 0x004fe20000000005 */
[----:B------:R-:W-:Y:S01]  /*4c60*/  IMAD.SHL.U32 R4, R143, 0x2, RZ ;  /* 0x000000028f047824 */ /* 0x000fe200078e00ff */
[----:B---3--:R-:W-:-:S03]  /*4c70*/  PRMT R7, R26, 0x7632, R7 ;  /* 0x000076321a077816 */ /* 0x008fc60000000007 */
[----:B------:R-:W-:Y:S01]  /*4c80*/  STG.E.U16 desc[UR14][R10.64], R5 ;  /* 0x000000050a007986 */ /* 0x000fe2000c10150e */
[----:B------:R-:W-:-:S03]  /*4c90*/  LOP3.LUT R4, R4, 0xf8, RZ, 0xc0, !PT ;  /* 0x000000f804047812 */ /* 0x000fc600078ec0ff */
[----:B------:R1:W-:Y:S04]  /*4ca0*/  STG.E.U16 desc[UR14][R12.64], R3 ;  /* 0x000000030c007986 */ /* 0x0003e8000c10150e */
[----:B------:R2:W-:Y:S04]  /*4cb0*/  STG.E.U16 desc[UR14][R14.64], R7 ;  /* 0x000000070e007986 */ /* 0x0005e8000c10150e */
[----:B------:R2:W-:Y:S01]  /*4cc0*/  STG.E.U16 desc[UR14][R16.64], R20 ;  /* 0x0000001410007986 */ /* 0x0005e2000c10150e */
[----:B------:R-:W-:Y:S01]  /*4cd0*/  BAR.SYNC.DEFER_BLOCKING 0x0 ;  /* 0x0000000000007b1d */ /* 0x000fe20000010000 */
[----:B-1----:R-:W-:-:S02]  /*4ce0*/  IMAD.SHL.U32 R3, R0, 0x4, RZ ;  /* 0x0000000400037824 */ /* 0x002fc400078e00ff */
[----:B------:R-:W-:-:S03]  /*4cf0*/  IMAD.HI R0, R0, 0x4, RZ ;  /* 0x0000000400007827 */ /* 0x000fc600078e02ff */
[----:B0-----:R-:W-:-:S04]  /*4d00*/  IADD3 R2, P1, P2, R3, UR7, R22 ;  /* 0x0000000703027c10 */ /* 0x001fc8000fa3e016 */
[----:B------:R-:W-:Y:S01]  /*4d10*/  IADD3.X R3, R0, UR5, R23, P1, P2 ;  /* 0x0000000500037c10 */ /* 0x000fe20008fe4417 */
[----:B------:R2:W-:Y:S01]  /*4d20*/  STS.64 [R4+UR6], R18 ;  /* 0x0000001204007988 */ /* 0x0005e20008000a06 */
[----:B------:R-:W-:Y:S06]  /*4d30*/  BAR.SYNC.DEFER_BLOCKING 0x0 ;  /* 0x0000000000007b1d */ /* 0x000fec0000010000 */
[----:B------:R-:W-:Y:S05]  /*4d40*/  @P0 EXIT ;  /* 0x000000000000094d */ /* 0x000fea0003800000 */
[----:B------:R-:W0:Y:S04]  /*4d50*/  LDS R21, [R21] ;  /* 0x0000000015157984 */ /* 0x000e280000000800 */
[----:B0-----:R-:W-:Y:S01]  /*4d60*/  STG.E desc[UR14][R2.64], R21 ;  /* 0x0000001502007986 */ /* 0x001fe2000c10190e */
[----:B------:R-:W-:Y:S05]  /*4d70*/  EXIT ;  /* 0x000000000000794d */ /* 0x000fea0003800000 */
.L_x_2:
[----:B------:R-:W-:-:S00]  /*4d80*/  BRA `(.L_x_2) ;  /* 0xfffffffc00fc7947 */ /* 0x000fc0000383ffff */
[----:B------:R-:W-:-:S00]  /*4d90*/  NOP ;  /* 0x0000000000007918 */ /* 0x000fc00000000000 */
        /* <DEDUP_REMOVED lines=14> */
.L_x_3:


//--------------------- .nv.global.init           --------------------------
	.section	.nv.global.init,"aw",@progbits
.nv.global.init:
	.type		_$_str,@object
	.size		_$_str,(.L_0 - _$_str)
_$_str:
        /*0000*/ 	.byte	0x5f, 0x5f, 0x43, 0x55, 0x44, 0x41, 0x5f, 0x46, 0x54, 0x5a, 0x00
.L_0:


//--------------------- .nv.shared.attn_fwd       --------------------------
	.section	.nv.shared.attn_fwd,"aw",@nobits
	.sectionflags	@""
	.align	16
	.zero		1024


//--------------------- .nv.shared.reserved.0     --------------------------
	.section	.nv.shared.reserved.0,"aw",@nobits
	.weak		__nv_reservedSMEM_offset_0_alias
	.size		__nv_reservedSMEM_offset_0_alias, 0, 0
	.other		__nv_reservedSMEM_offset_0_alias,@"STO_CUDA_RESERVED_SHARED STV_DEFAULT"
__nv_reservedSMEM_offset_0_alias:
	.zero		0


//--------------------- .nv.constant0.attn_fwd    --------------------------
	.section	.nv.constant0.attn_fwd,"a",@progbits
	.sectionflags	@""
	.align	4
.nv.constant0.attn_fwd:
	.zero		664


//--------------------- SYMBOLS --------------------------

	.type		.nv.reservedSmem.offset0,@object
	.size		.nv.reservedSmem.offset0,0x4
